	.target	sm_100a

	.elftype	@"ET_EXEC"


//--------------------- .note.nv.tkinfo           --------------------------
	.section	.note.nv.tkinfo,"",@"SHT_NOTE"
	.sectionflags	@"SHF_NOTE_NV_TKINFO"
	.tkinfo
        /*0018*/ 	.word	0x00000002
        /*0030*/ 	.string	""
        /*0030*/ 	.string	"ptxas"
        /*0030*/ 	.string	"Cuda compilation tools, release 13.0, V13.0.88"
        /*0030*/ 	.string	"Build cuda_13.0.r13.0/compiler.36424714_0"
        /*0030*/ 	.string	"-arch sm_100a -m 64 "



//--------------------- .note.nv.cuinfo           --------------------------
	.section	.note.nv.cuinfo,"",@"SHT_NOTE"
	.sectionflags	@"SHF_NOTE_NV_CUINFO"
        /*0018*/ 	.short	0x0002
        /*001a*/ 	.short	0x0064
        /*001c*/ 	.short	0x0082
	.zero		2


//--------------------- .nv.info                  --------------------------
	.section	.nv.info,"",@"SHT_CUDA_INFO"
	.align	4


	//----- nvinfo : EIATTR_REGCOUNT
	.align		4
        /*0000*/ 	.byte	0x04, 0x2f
        /*0002*/ 	.short	(.L_19 - .L_18)
	.align		4
.L_18:
        /*0004*/ 	.word	index@(_ZN7cutlass13device_kernelINS_4gemm6kernel13GemmUniversalIN4cute5tupleIJiiiiEEENS1_10collective13CollectiveMmaINS1_35MainloopSm100TmaUmmaWarpSpecializedILi3ELi2ELi2ENS5_IJNS4_1CILi1EEESB_SB_EEEEENS5_IJNSA_ILi128EEENSA_ILi256EEENSA_ILi64EEEEEENS_10bfloat16_tENS5_IJlSB_lEEESI_SJ_NS4_8TiledMMAINS4_8MMA_AtomIJNS4_20SM100_MMA_F16BF16_SSISI_SI_fLi128ELi256ELNS4_4UMMA5MajorE0ELSO_0ELNSN_7ScaleInE0ELSP_0EEEEEENS4_6LayoutISC_NS5_IJNSA_ILi0EEEST_ST_EEEEENS5_IJNS4_10UnderscoreESW_SW_EEEEENS4_13SM90_TMA_LOADENS4_14ComposedLayoutINS4_7SwizzleILi3ELi4ELi3EEENS4_18smem_ptr_flag_bitsILi16EEENSS_INS5_IJNSA_ILi8EEESG_EEENS5_IJSG_SB_EEEEEEEvNS4_8identityESZ_S19_vS1A_EENS_8epilogue10collective18CollectiveEpilogueINS1C_23Sm100TmaWarpSpecializedILi4ELi2ELi64ELb1ELb0EEEJSH_NS5_IJNSS_ISE_SB_EENSS_ISG_SB_EEEEESI_SJ_SI_SJ_NS1C_6fusion15FusionCallbacksIS1G_NS1K_17LinearCombinationISI_fSI_fLNS_15FloatRoundStyleE2EEESH_S1J_JEEENS4_5SM1004TMEM4LOAD26SM100_TMEM_LOAD_32dp32b64xESZ_S19_NS4_39AutoVectorizingCopyWithAssumedAlignmentILi128EEENS4_14SM90_TMA_STOREES19_S1V_S1V_EEEvvEEEEvNT_6ParamsE)
        /*0008*/ 	.word	0x000000b9


	//----- nvinfo : EIATTR_FRAME_SIZE
	.align		4
.L_19:
        /*000c*/ 	.byte	0x04, 0x11
        /*000e*/ 	.short	(.L_21 - .L_20)
	.align		4
.L_20:
        /*0010*/ 	.word	index@($__internal_2_$__cuda_sm10x_tcgen05_guardrail_trap_unallocated_columns_being_dealloced)
        /*0014*/ 	.word	0x00000000


	//----- nvinfo : EIATTR_FRAME_SIZE
	.align		4
.L_21:
        /*0018*/ 	.byte	0x04, 0x11
        /*001a*/ 	.short	(.L_23 - .L_22)
	.align		4
.L_22:
        /*001c*/ 	.word	index@($__internal_1_$__cuda_sm10x_tcgen05_guardrail_trap_phase_invalid_during_alloc)
        /*0020*/ 	.word	0x00000000


	//----- nvinfo : EIATTR_FRAME_SIZE
	.align		4
.L_23:
        /*0024*/ 	.byte	0x04, 0x11
        /*0026*/ 	.short	(.L_25 - .L_24)
	.align		4
.L_24:
        /*0028*/ 	.word	index@($__internal_0_$__cuda_sm10x_tcgen05_guardrail_trap_col_being_dealloced_not_returned_by_alloc)
        /*002c*/ 	.word	0x00000000


	//----- nvinfo : EIATTR_FRAME_SIZE
	.align		4
.L_25:
        /*0030*/ 	.byte	0x04, 0x11
        /*0032*/ 	.short	(.L_27 - .L_26)
	.align		4
.L_26:
        /*0034*/ 	.word	index@(_ZN7cutlass13device_kernelINS_4gemm6kernel13GemmUniversalIN4cute5tupleIJiiiiEEENS1_10collective13CollectiveMmaINS1_35MainloopSm100TmaUmmaWarpSpecializedILi3ELi2ELi2ENS5_IJNS4_1CILi1EEESB_SB_EEEEENS5_IJNSA_ILi128EEENSA_ILi256EEENSA_ILi64EEEEEENS_10bfloat16_tENS5_IJlSB_lEEESI_SJ_NS4_8TiledMMAINS4_8MMA_AtomIJNS4_20SM100_MMA_F16BF16_SSISI_SI_fLi128ELi256ELNS4_4UMMA5MajorE0ELSO_0ELNSN_7ScaleInE0ELSP_0EEEEEENS4_6LayoutISC_NS5_IJNSA_ILi0EEEST_ST_EEEEENS5_IJNS4_10UnderscoreESW_SW_EEEEENS4_13SM90_TMA_LOADENS4_14ComposedLayoutINS4_7SwizzleILi3ELi4ELi3EEENS4_18smem_ptr_flag_bitsILi16EEENSS_INS5_IJNSA_ILi8EEESG_EEENS5_IJSG_SB_EEEEEEEvNS4_8identityESZ_S19_vS1A_EENS_8epilogue10collective18CollectiveEpilogueINS1C_23Sm100TmaWarpSpecializedILi4ELi2ELi64ELb1ELb0EEEJSH_NS5_IJNSS_ISE_SB_EENSS_ISG_SB_EEEEESI_SJ_SI_SJ_NS1C_6fusion15FusionCallbacksIS1G_NS1K_17LinearCombinationISI_fSI_fLNS_15FloatRoundStyleE2EEESH_S1J_JEEENS4_5SM1004TMEM4LOAD26SM100_TMEM_LOAD_32dp32b64xESZ_S19_NS4_39AutoVectorizingCopyWithAssumedAlignmentILi128EEENS4_14SM90_TMA_STOREES19_S1V_S1V_EEEvvEEEEvNT_6ParamsE)
        /*0038*/ 	.word	0x00000000


	//----- nvinfo : EIATTR_MIN_STACK_SIZE
	.align		4
.L_27:
        /*003c*/ 	.byte	0x04, 0x12
        /*003e*/ 	.short	(.L_29 - .L_28)
	.align		4
.L_28:
        /*0040*/ 	.word	index@(_ZN7cutlass13device_kernelINS_4gemm6kernel13GemmUniversalIN4cute5tupleIJiiiiEEENS1_10collective13CollectiveMmaINS1_35MainloopSm100TmaUmmaWarpSpecializedILi3ELi2ELi2ENS5_IJNS4_1CILi1EEESB_SB_EEEEENS5_IJNSA_ILi128EEENSA_ILi256EEENSA_ILi64EEEEEENS_10bfloat16_tENS5_IJlSB_lEEESI_SJ_NS4_8TiledMMAINS4_8MMA_AtomIJNS4_20SM100_MMA_F16BF16_SSISI_SI_fLi128ELi256ELNS4_4UMMA5MajorE0ELSO_0ELNSN_7ScaleInE0ELSP_0EEEEEENS4_6LayoutISC_NS5_IJNSA_ILi0EEEST_ST_EEEEENS5_IJNS4_10UnderscoreESW_SW_EEEEENS4_13SM90_TMA_LOADENS4_14ComposedLayoutINS4_7SwizzleILi3ELi4ELi3EEENS4_18smem_ptr_flag_bitsILi16EEENSS_INS5_IJNSA_ILi8EEESG_EEENS5_IJSG_SB_EEEEEEEvNS4_8identityESZ_S19_vS1A_EENS_8epilogue10collective18CollectiveEpilogueINS1C_23Sm100TmaWarpSpecializedILi4ELi2ELi64ELb1ELb0EEEJSH_NS5_IJNSS_ISE_SB_EENSS_ISG_SB_EEEEESI_SJ_SI_SJ_NS1C_6fusion15FusionCallbacksIS1G_NS1K_17LinearCombinationISI_fSI_fLNS_15FloatRoundStyleE2EEESH_S1J_JEEENS4_5SM1004TMEM4LOAD26SM100_TMEM_LOAD_32dp32b64xESZ_S19_NS4_39AutoVectorizingCopyWithAssumedAlignmentILi128EEENS4_14SM90_TMA_STOREES19_S1V_S1V_EEEvvEEEEvNT_6ParamsE)
        /*0044*/ 	.word	0x00000000
.L_29:


//--------------------- .nv.compat                --------------------------
	.section	.nv.compat,"",@"SHT_CUDA_COMPAT_INFO"
	.align	4
        /*0000*/ 	.byte	0x02, 0x09, 0x01, 0x00, 0x02, 0x02, 0x02, 0x00, 0x02, 0x05, 0x05, 0x00, 0x03, 0x07, 0x01, 0x01
        /*0010*/ 	.byte	0x02, 0x03, 0x01, 0x00, 0x02, 0x06, 0x01, 0x00, 0x04, 0x0b, 0x08, 0x00, 0x09, 0x00, 0x00, 0x00
        /*0020*/ 	.byte	0x00, 0x00, 0x00, 0x00


//--------------------- .nv.info._ZN7cutlass13device_kernelINS_4gemm6kernel13GemmUniversalIN4cute5tupleIJiiiiEEENS1_10collective13CollectiveMmaINS1_35MainloopSm100TmaUmmaWarpSpecializedILi3ELi2ELi2ENS5_IJNS4_1CILi1EEESB_SB_EEEEENS5_IJNSA_ILi128EEENSA_ILi256EEENSA_ILi64EEEEEENS_10bfloat16_tENS5_IJlSB_lEEESI_SJ_NS4_8TiledMMAINS4_8MMA_AtomIJNS4_20SM100_MMA_F16BF16_SSISI_SI_fLi128ELi256ELNS4_4UMMA5MajorE0ELSO_0ELNSN_7ScaleInE0ELSP_0EEEEEENS4_6LayoutISC_NS5_IJNSA_ILi0EEEST_ST_EEEEENS5_IJNS4_10UnderscoreESW_SW_EEEEENS4_13SM90_TMA_LOADENS4_14ComposedLayoutINS4_7SwizzleILi3ELi4ELi3EEENS4_18smem_ptr_flag_bitsILi16EEENSS_INS5_IJNSA_ILi8EEESG_EEENS5_IJSG_SB_EEEEEEEvNS4_8identityESZ_S19_vS1A_EENS_8epilogue10collective18CollectiveEpilogueINS1C_23Sm100TmaWarpSpecializedILi4ELi2ELi64ELb1ELb0EEEJSH_NS5_IJNSS_ISE_SB_EENSS_ISG_SB_EEEEESI_SJ_SI_SJ_NS1C_6fusion15FusionCallbacksIS1G_NS1K_17LinearCombinationISI_fSI_fLNS_15FloatRoundStyleE2EEESH_S1J_JEEENS4_5SM1004TMEM4LOAD26SM100_TMEM_LOAD_32dp32b64xESZ_S19_NS4_39AutoVectorizingCopyWithAssumedAlignmentILi128EEENS4_14SM90_TMA_STOREES19_S1V_S1V_EEEvvEEEEvNT_6ParamsE --------------------------
	.section	.nv.info._ZN7cutlass13device_kernelINS_4gemm6kernel13GemmUniversalIN4cute5tupleIJiiiiEEENS1_10collective13CollectiveMmaINS1_35MainloopSm100TmaUmmaWarpSpecializedILi3ELi2ELi2ENS5_IJNS4_1CILi1EEESB_SB_EEEEENS5_IJNSA_ILi128EEENSA_ILi256EEENSA_ILi64EEEEEENS_10bfloat16_tENS5_IJlSB_lEEESI_SJ_NS4_8TiledMMAINS4_8MMA_AtomIJNS4_20SM100_MMA_F16BF16_SSISI_SI_fLi128ELi256ELNS4_4UMMA5MajorE0ELSO_0ELNSN_7ScaleInE0ELSP_0EEEEEENS4_6LayoutISC_NS5_IJNSA_ILi0EEEST_ST_EEEEENS5_IJNS4_10UnderscoreESW_SW_EEEEENS4_13SM90_TMA_LOADENS4_14ComposedLayoutINS4_7SwizzleILi3ELi4ELi3EEENS4_18smem_ptr_flag_bitsILi16EEENSS_INS5_IJNSA_ILi8EEESG_EEENS5_IJSG_SB_EEEEEEEvNS4_8identityESZ_S19_vS1A_EENS_8epilogue10collective18CollectiveEpilogueINS1C_23Sm100TmaWarpSpecializedILi4ELi2ELi64ELb1ELb0EEEJSH_NS5_IJNSS_ISE_SB_EENSS_ISG_SB_EEEEESI_SJ_SI_SJ_NS1C_6fusion15FusionCallbacksIS1G_NS1K_17LinearCombinationISI_fSI_fLNS_15FloatRoundStyleE2EEESH_S1J_JEEENS4_5SM1004TMEM4LOAD26SM100_TMEM_LOAD_32dp32b64xESZ_S19_NS4_39AutoVectorizingCopyWithAssumedAlignmentILi128EEENS4_14SM90_TMA_STOREES19_S1V_S1V_EEEvvEEEEvNT_6ParamsE,"",@"SHT_CUDA_INFO"
	.sectionflags	@""
	.align	4


	//----- nvinfo : EIATTR_CUDA_API_VERSION
	.align		4
        /*0000*/ 	.byte	0x04, 0x37
        /*0002*/ 	.short	(.L_31 - .L_30)
.L_30:
        /*0004*/ 	.word	0x00000082


	//----- nvinfo : EIATTR_KPARAM_INFO
	.align		4
.L_31:
        /*0008*/ 	.byte	0x04, 0x17
        /*000a*/ 	.short	(.L_33 - .L_32)
.L_32:
        /*000c*/ 	.word	0x00000000
        /*0010*/ 	.short	0x0000
        /*0012*/ 	.short	0x0000
        /*0014*/ 	.byte	0x00, 0xf0, 0x01, 0x20


	//----- nvinfo : EIATTR_AT_ENTRY_FRAGMENTS
	.align		4
.L_33:
        /*0018*/ 	.byte	0x04, 0x4f
        /*001a*/ 	.short	(.L_35 - .L_34)


	//   ....[0]....
.L_34:
        /*001c*/ 	.word	0x00000006


	//----- nvinfo : EIATTR_RESERVED_SMEM_USED
	.align		4
.L_35:
        /*0020*/ 	.byte	0x01, 0x41
	.zero		2


	//----- nvinfo : EIATTR_SPARSE_MMA_MASK
	.align		4
        /*0024*/ 	.byte	0x03, 0x50
        /*0026*/ 	.short	0x0000


	//----- nvinfo : EIATTR_TCGEN05_1CTA_USED
	.align		4
        /*0028*/ 	.byte	0x01, 0x51
	.zero		2


	//----- nvinfo : EIATTR_MAXREG_COUNT
	.align		4
        /*002c*/ 	.byte	0x03, 0x1b
        /*002e*/ 	.short	0x00ff


	//----- nvinfo : EIATTR_NUM_BARRIERS
	.align		4
        /*0030*/ 	.byte	0x02, 0x4c
        /*0032*/ 	.byte	0x07
	.zero		1


	//----- nvinfo : EIATTR_EXTERNS
	.align		4
        /*0034*/ 	.byte	0x04, 0x0f
        /*0036*/ 	.short	(.L_37 - .L_36)


	//   ....[0]....
	.align		4
.L_36:
        /*0038*/ 	.word	index@(__assertfail)


	//----- nvinfo : EIATTR_MERCURY_ISA_VERSION
	.align		4
.L_37:
        /*003c*/ 	.byte	0x03, 0x5f
        /*003e*/ 	.short	0x0101


	//----- nvinfo : EIATTR_INT_WARP_WIDE_INSTR_OFFSETS
	.align		4
        /*0040*/ 	.byte	0x04, 0x31
        /*0042*/ 	.short	(.L_39 - .L_38)


	//   ....[0]....
.L_38:
        /*0044*/ 	.word	0x00001d90


	//   ....[1]....
        /*0048*/ 	.word	0x00003630


	//   ....[2]....
        /*004c*/ 	.word	0x00003650


	//   ....[3]....
        /*0050*/ 	.word	0x00003680


	//   ....[4]....
        /*0054*/ 	.word	0x00003fc0


	//   ....[5]....
        /*0058*/ 	.word	0x00004030


	//   ....[6]....
        /*005c*/ 	.word	0x00004110


	//   ....[7]....
        /*0060*/ 	.word	0x00004190


	//   ....[8]....
        /*0064*/ 	.word	0x000042a0


	//   ....[9]....
        /*0068*/ 	.word	0x00004330


	//   ....[10]....
        /*006c*/ 	.word	0x00004510


	//   ....[11]....
        /*0070*/ 	.word	0x00004670


	//----- nvinfo : EIATTR_COOP_GROUP_MASK_REGIDS
	.align		4
.L_39:
        /*0074*/ 	.byte	0x04, 0x29
        /*0076*/ 	.short	(.L_41 - .L_40)


	//   ....[0]....
.L_40:
        /*0078*/ 	.word	0xffffffff


	//   ....[1]....
        /*007c*/ 	.word	0xffffffff


	//   ....[2]....
        /*0080*/ 	.word	0xffffffff


	//   ....[3]....
        /*0084*/ 	.word	0xffffffff


	//   ....[4]....
        /*0088*/ 	.word	0xffffffff


	//   ....[5]....
        /*008c*/ 	.word	0xffffffff


	//   ....[6]....
        /*0090*/ 	.word	0xffffffff


	//   ....[7]....
        /*0094*/ 	.word	0xffffffff


	//   ....[8]....
        /*0098*/ 	.word	0xffffffff


	//   ....[9]....
        /*009c*/ 	.word	0xffffffff


	//   ....[10]....
        /*00a0*/ 	.word	0xffffffff


	//   ....[11]....
        /*00a4*/ 	.word	0xffffffff


	//   ....[12]....
        /*00a8*/ 	.word	0xffffffff


	//----- nvinfo : EIATTR_COOP_GROUP_INSTR_OFFSETS
	.align		4
.L_41:
        /*00ac*/ 	.byte	0x04, 0x28
        /*00ae*/ 	.short	(.L_43 - .L_42)


	//   ....[0]....
.L_42:
        /*00b0*/ 	.word	0x00000090


	//   ....[1]....
        /*00b4*/ 	.word	0x000004d0


	//   ....[2]....
        /*00b8*/ 	.word	0x00000620


	//   ....[3]....
        /*00bc*/ 	.word	0x000007c0


	//   ....[4]....
        /*00c0*/ 	.word	0x000008c0


	//   ....[5]....
        /*00c4*/ 	.word	0x00000a30


	//   ....[6]....
        /*00c8*/ 	.word	0x00000b90


	//   ....[7]....
        /*00cc*/ 	.word	0x00001c70


	//   ....[8]....
        /*00d0*/ 	.word	0x000029c0


	//   ....[9]....
        /*00d4*/ 	.word	0x00002bd0


	//   ....[10]....
        /*00d8*/ 	.word	0x00002c00


	//   ....[11]....
        /*00dc*/ 	.word	0x00003510


	//   ....[12]....
        /*00e0*/ 	.word	0x00003740


	//----- nvinfo : EIATTR_VRC_CTA_INIT_COUNT
	.align		4
.L_43:
        /*00e4*/ 	.byte	0x02, 0x4a
        /*00e6*/ 	.byte	0x80
	.zero		1


	//----- nvinfo : EIATTR_SYSCALL_OFFSETS
	.align		4
        /*00e8*/ 	.byte	0x04, 0x46
        /*00ea*/ 	.short	(.L_45 - .L_44)


	//   ....[0]....
.L_44:
        /*00ec*/ 	.word	0x00005120


	//   ....[1]....
        /*00f0*/ 	.word	0x00005210


	//   ....[2]....
        /*00f4*/ 	.word	0x00005b90


	//   ....[3]....
        /*00f8*/ 	.word	0x00006fe0


	//   ....[4]....
        /*00fc*/ 	.word	0x00008400


	//   ....[5]....
        /*0100*/ 	.word	0x00009810


	//----- nvinfo : EIATTR_MBARRIER_INSTR_OFFSETS
	.align		4
.L_45:
        /*0104*/ 	.byte	0x04, 0x39
        /*0106*/ 	.short	(.L_47 - .L_46)


	//   ....[0]....
.L_46:
        /*0108*/ 	.word	0x000005b0
        /*010c*/ 	.word	0x000000ff
        /*0110*/ 	.word	0x00000000
        /*0114*/ 	.short	0x0100
        /*0116*/ 	.byte	0x05
	.zero		1


	//   ....[1]....
        /*0118*/ 	.word	0x000005c0
        /*011c*/ 	.word	0x000000ff
        /*0120*/ 	.word	0x00000018
        /*0124*/ 	.short	0x0100
        /*0126*/ 	.byte	0x05
	.zero		1


	//   ....[2]....
        /*0128*/ 	.word	0x000005d0
        /*012c*/ 	.word	0x000000ff
        /*0130*/ 	.word	0x00000008
        /*0134*/ 	.short	0x0100
        /*0136*/ 	.byte	0x05
	.zero		1


	//   ....[3]....
        /*0138*/ 	.word	0x000005e0
        /*013c*/ 	.word	0x000000ff
        /*0140*/ 	.word	0x00000020
        /*0144*/ 	.short	0x0100
        /*0146*/ 	.byte	0x05
	.zero		1


	//   ....[4]....
        /*0148*/ 	.word	0x000005f0
        /*014c*/ 	.word	0x000000ff
        /*0150*/ 	.word	0x00000010
        /*0154*/ 	.short	0x0100
        /*0156*/ 	.byte	0x05
	.zero		1


	//   ....[5]....
        /*0158*/ 	.word	0x00000600
        /*015c*/ 	.word	0x000000ff
        /*0160*/ 	.word	0x00000028
        /*0164*/ 	.short	0x0100
        /*0166*/ 	.byte	0x05
	.zero		1


	//   ....[6]....
        /*0168*/ 	.word	0x00000730
        /*016c*/ 	.word	0x000000ff
        /*0170*/ 	.word	0x00000030
        /*0174*/ 	.short	0x0100
        /*0176*/ 	.byte	0x07
	.zero		1


	//   ....[7]....
        /*0178*/ 	.word	0x00000740
        /*017c*/ 	.word	0x000000ff
        /*0180*/ 	.word	0x00000050
        /*0184*/ 	.short	0x0100
        /*0186*/ 	.byte	0x07
	.zero		1


	//   ....[8]....
        /*0188*/ 	.word	0x00000750
        /*018c*/ 	.word	0x000000ff
        /*0190*/ 	.word	0x00000038
        /*0194*/ 	.short	0x0100
        /*0196*/ 	.byte	0x07
	.zero		1


	//   ....[9]....
        /*0198*/ 	.word	0x00000760
        /*019c*/ 	.word	0x000000ff
        /*01a0*/ 	.word	0x00000058
        /*01a4*/ 	.short	0x0100
        /*01a6*/ 	.byte	0x07
	.zero		1


	//   ....[10]....
        /*01a8*/ 	.word	0x00000770
        /*01ac*/ 	.word	0x000000ff
        /*01b0*/ 	.word	0x00000040
        /*01b4*/ 	.short	0x0100
        /*01b6*/ 	.byte	0x07
	.zero		1


	//   ....[11]....
        /*01b8*/ 	.word	0x00000780
        /*01bc*/ 	.word	0x000000ff
        /*01c0*/ 	.word	0x00000060
        /*01c4*/ 	.short	0x0100
        /*01c6*/ 	.byte	0x07
	.zero		1


	//   ....[12]....
        /*01c8*/ 	.word	0x00000790
        /*01cc*/ 	.word	0x000000ff
        /*01d0*/ 	.word	0x00000048
        /*01d4*/ 	.short	0x0100
        /*01d6*/ 	.byte	0x07
	.zero		1


	//   ....[13]....
        /*01d8*/ 	.word	0x000007a0
        /*01dc*/ 	.word	0x000000ff
        /*01e0*/ 	.word	0x00000068
        /*01e4*/ 	.short	0x0100
        /*01e6*/ 	.byte	0x07
	.zero		1


	//   ....[14]....
        /*01e8*/ 	.word	0x00000890
        /*01ec*/ 	.word	0x000000ff
        /*01f0*/ 	.word	0x00000070
        /*01f4*/ 	.short	0x0100
        /*01f6*/ 	.byte	0x05
	.zero		1


	//   ....[15]....
        /*01f8*/ 	.word	0x000008a0
        /*01fc*/ 	.word	0x000000ff
        /*0200*/ 	.word	0x00000078
        /*0204*/ 	.short	0x0100
        /*0206*/ 	.byte	0x05
	.zero		1


	//   ....[16]....
        /*0208*/ 	.word	0x000009e0
        /*020c*/ 	.word	0x000000ff
        /*0210*/ 	.word	0x00000080
        /*0214*/ 	.short	0x0100
        /*0216*/ 	.byte	0x05
	.zero		1


	//   ....[17]....
        /*0218*/ 	.word	0x000009f0
        /*021c*/ 	.word	0x000000ff
        /*0220*/ 	.word	0x00000090
        /*0224*/ 	.short	0x0100
        /*0226*/ 	.byte	0x05
	.zero		1


	//   ....[18]....
        /*0228*/ 	.word	0x00000a00
        /*022c*/ 	.word	0x000000ff
        /*0230*/ 	.word	0x00000088
        /*0234*/ 	.short	0x0100
        /*0236*/ 	.byte	0x05
	.zero		1


	//   ....[19]....
        /*0238*/ 	.word	0x00000a10
        /*023c*/ 	.word	0x000000ff
        /*0240*/ 	.word	0x00000098
        /*0244*/ 	.short	0x0100
        /*0246*/ 	.byte	0x05
	.zero		1


	//   ....[20]....
        /*0248*/ 	.word	0x00000b40
        /*024c*/ 	.word	0x000000ff
        /*0250*/ 	.word	0x000000a0
        /*0254*/ 	.short	0x0100
        /*0256*/ 	.byte	0x07
	.zero		1


	//   ....[21]....
        /*0258*/ 	.word	0x00000b50
        /*025c*/ 	.word	0x000000ff
        /*0260*/ 	.word	0x000000b0
        /*0264*/ 	.short	0x0100
        /*0266*/ 	.byte	0x07
	.zero		1


	//   ....[22]....
        /*0268*/ 	.word	0x00000b60
        /*026c*/ 	.word	0x000000ff
        /*0270*/ 	.word	0x000000a8
        /*0274*/ 	.short	0x0100
        /*0276*/ 	.byte	0x07
	.zero		1


	//   ....[23]....
        /*0278*/ 	.word	0x00000b70
        /*027c*/ 	.word	0x000000ff
        /*0280*/ 	.word	0x000000b8
        /*0284*/ 	.short	0x0100
        /*0286*/ 	.byte	0x07
	.zero		1


	//   ....[24]....
        /*0288*/ 	.word	0x00000c60
        /*028c*/ 	.word	0x000000ff
        /*0290*/ 	.word	0x000000c0
        /*0294*/ 	.short	0x0100
        /*0296*/ 	.byte	0x05
	.zero		1


	//   ....[25]....
        /*0298*/ 	.word	0x00000c70
        /*029c*/ 	.word	0x000000ff
        /*02a0*/ 	.word	0x000000d0
        /*02a4*/ 	.short	0x0100
        /*02a6*/ 	.byte	0x05
	.zero		1


	//   ....[26]....
        /*02a8*/ 	.word	0x00000c80
        /*02ac*/ 	.word	0x000000ff
        /*02b0*/ 	.word	0x000000c8
        /*02b4*/ 	.short	0x0100
        /*02b6*/ 	.byte	0x05
	.zero		1


	//   ....[27]....
        /*02b8*/ 	.word	0x00000c90
        /*02bc*/ 	.word	0x000000ff
        /*02c0*/ 	.word	0x000000d8
        /*02c4*/ 	.short	0x0100
        /*02c6*/ 	.byte	0x05
	.zero		1


	//   ....[28]....
        /*02c8*/ 	.word	0x00001570
        /*02cc*/ 	.word	0x00000003
        /*02d0*/ 	.word	0x000000d0
        /*02d4*/ 	.short	0x010a
        /*02d6*/ 	.byte	0xff
	.zero		1


	//   ....[29]....
        /*02d8*/ 	.word	0x000015a0
        /*02dc*/ 	.word	0x00000003
        /*02e0*/ 	.word	0x000000c0
        /*02e4*/ 	.short	0x0101
        /*02e6*/ 	.byte	0xff
	.zero		1


	//   ....[30]....
        /*02e8*/ 	.word	0x00001670
        /*02ec*/ 	.word	0x000000ff
        /*02f0*/ 	.word	0x00000018
        /*02f4*/ 	.short	0x010a
        /*02f6*/ 	.byte	0x08
	.zero		1


	//   ....[31]....
        /*02f8*/ 	.word	0x00001710
        /*02fc*/ 	.word	0x000000ff
        /*0300*/ 	.word	0x00000018
        /*0304*/ 	.short	0x010a
        /*0306*/ 	.byte	0x21
	.zero		1


	//   ....[32]....
        /*0308*/ 	.word	0x00001860
        /*030c*/ 	.word	0x000000ff
        /*0310*/ 	.word	0x00000018
        /*0314*/ 	.short	0x010a
        /*0316*/ 	.byte	0x08
	.zero		1


	//   ....[33]....
        /*0318*/ 	.word	0x00001970
        /*031c*/ 	.word	0x000000ff
        /*0320*/ 	.word	0x00000078
        /*0324*/ 	.short	0x0101
        /*0326*/ 	.byte	0x04
	.zero		1


	//   ....[34]....
        /*0328*/ 	.word	0x00001990
        /*032c*/ 	.word	0x000000ff
        /*0330*/ 	.word	0x00000018
        /*0334*/ 	.short	0x010a
        /*0336*/ 	.byte	0x08
	.zero		1


	//   ....[35]....
        /*0338*/ 	.word	0x00001a10
        /*033c*/ 	.word	0x000000ff
        /*0340*/ 	.word	0x00000018
        /*0344*/ 	.short	0x010a
        /*0346*/ 	.byte	0x11
	.zero		1


	//   ....[36]....
        /*0348*/ 	.word	0x00001b60
        /*034c*/ 	.word	0x000000ff
        /*0350*/ 	.word	0x00000018
        /*0354*/ 	.short	0x010a
        /*0356*/ 	.byte	0x08
	.zero		1


	//   ....[37]....
        /*0358*/ 	.word	0x00001ca0
        /*035c*/ 	.word	0x00000002
        /*0360*/ 	.word	0x00000080
        /*0364*/ 	.short	0x010a
        /*0366*/ 	.byte	0xff
	.zero		1


	//   ....[38]....
        /*0368*/ 	.word	0x00001d60
        /*036c*/ 	.word	0x00000002
        /*0370*/ 	.word	0x00000000
        /*0374*/ 	.short	0x0101
        /*0376*/ 	.byte	0xff
	.zero		1


	//   ....[39]....
        /*0378*/ 	.word	0x000022c0
        /*037c*/ 	.word	0x000000ff
        /*0380*/ 	.word	0x00000000
        /*0384*/ 	.short	0x010a
        /*0386*/ 	.byte	0x05
	.zero		1


	//   ....[40]....
        /*0388*/ 	.word	0x00002350
        /*038c*/ 	.word	0x000000ff
        /*0390*/ 	.word	0x00000000
        /*0394*/ 	.short	0x010a
        /*0396*/ 	.byte	0x05
	.zero		1


	//   ....[41]....
        /*0398*/ 	.word	0x000023f0
        /*039c*/ 	.word	0x00000000
        /*03a0*/ 	.word	0x00000000
        /*03a4*/ 	.short	0x010a
        /*03a6*/ 	.byte	0xff
	.zero		1


	//   ....[42]....
        /*03a8*/ 	.word	0x00002510
        /*03ac*/ 	.word	0x00000000
        /*03b0*/ 	.word	0x000000c0
        /*03b4*/ 	.short	0x010a
        /*03b6*/ 	.byte	0xff
	.zero		1


	//   ....[43]....
        /*03b8*/ 	.word	0x00002570
        /*03bc*/ 	.word	0x00000004
        /*03c0*/ 	.word	0x00000000
        /*03c4*/ 	.short	0x0101
        /*03c6*/ 	.byte	0xff
	.zero		1


	//   ....[44]....
        /*03c8*/ 	.word	0x00002590
        /*03cc*/ 	.word	0x000000ff
        /*03d0*/ 	.word	0x00000090
        /*03d4*/ 	.short	0x010a
        /*03d6*/ 	.byte	0x05
	.zero		1


	//   ....[45]....
        /*03d8*/ 	.word	0x000026b0
        /*03dc*/ 	.word	0x00000000
        /*03e0*/ 	.word	0x00000080
        /*03e4*/ 	.short	0x010a
        /*03e6*/ 	.byte	0xff
	.zero		1


	//   ....[46]....
        /*03e8*/ 	.word	0x000027c0
        /*03ec*/ 	.word	0x00000000
        /*03f0*/ 	.word	0x00000000
        /*03f4*/ 	.short	0x0101
        /*03f6*/ 	.byte	0xff
	.zero		1


	//   ....[47]....
        /*03f8*/ 	.word	0x00002850
        /*03fc*/ 	.word	0x000000ff
        /*0400*/ 	.word	0x00000090
        /*0404*/ 	.short	0x0106
        /*0406*/ 	.byte	0x05
	.zero		1


	//   ....[48]....
        /*0408*/ 	.word	0x00002870
        /*040c*/ 	.word	0x000000ff
        /*0410*/ 	.word	0x00000090
        /*0414*/ 	.short	0x010a
        /*0416*/ 	.byte	0x05
	.zero		1


	//   ....[49]....
        /*0418*/ 	.word	0x00002900
        /*041c*/ 	.word	0x000000ff
        /*0420*/ 	.word	0x00000090
        /*0424*/ 	.short	0x0106
        /*0426*/ 	.byte	0x04
	.zero		1


	//   ....[50]....
        /*0428*/ 	.word	0x00002940
        /*042c*/ 	.word	0x00000000
        /*0430*/ 	.word	0x00000090
        /*0434*/ 	.short	0x010a
        /*0436*/ 	.byte	0xff
	.zero		1


	//   ....[51]....
        /*0438*/ 	.word	0x00002e80
        /*043c*/ 	.word	0x00000000
        /*0440*/ 	.word	0x00000080
        /*0444*/ 	.short	0x010a
        /*0446*/ 	.byte	0xff
	.zero		1


	//   ....[52]....
        /*0448*/ 	.word	0x00002f90
        /*044c*/ 	.word	0x00000003
        /*0450*/ 	.word	0x00000000
        /*0454*/ 	.short	0x0101
        /*0456*/ 	.byte	0xff
	.zero		1


	//   ....[53]....
        /*0458*/ 	.word	0x00002fa0
        /*045c*/ 	.word	0x000000ff
        /*0460*/ 	.word	0x00000000
        /*0464*/ 	.short	0x010a
        /*0466*/ 	.byte	0x06
	.zero		1


	//   ....[54]....
        /*0468*/ 	.word	0x00002fc0
        /*046c*/ 	.word	0x000000ff
        /*0470*/ 	.word	0x000000b0
        /*0474*/ 	.short	0x010a
        /*0476*/ 	.byte	0x07
	.zero		1


	//   ....[55]....
        /*0478*/ 	.word	0x00003090
        /*047c*/ 	.word	0x000000ff
        /*0480*/ 	.word	0x00000000
        /*0484*/ 	.short	0x010a
        /*0486*/ 	.byte	0x06
	.zero		1


	//   ....[56]....
        /*0488*/ 	.word	0x000031c0
        /*048c*/ 	.word	0x000000ff
        /*0490*/ 	.word	0x00000000
        /*0494*/ 	.short	0x010a
        /*0496*/ 	.byte	0x1a
	.zero		1


	//   ....[57]....
        /*0498*/ 	.word	0x00003460
        /*049c*/ 	.word	0x000000ff
        /*04a0*/ 	.word	0x00000000
        /*04a4*/ 	.short	0x010a
        /*04a6*/ 	.byte	0x06
	.zero		1


	//   ....[58]....
        /*04a8*/ 	.word	0x000034f0
        /*04ac*/ 	.word	0x000000ff
        /*04b0*/ 	.word	0x00000000
        /*04b4*/ 	.short	0x010a
        /*04b6*/ 	.byte	0x07
	.zero		1


	//   ....[59]....
        /*04b8*/ 	.word	0x00003970
        /*04bc*/ 	.word	0x00000000
        /*04c0*/ 	.word	0x00000080
        /*04c4*/ 	.short	0x010a
        /*04c6*/ 	.byte	0xff
	.zero		1


	//   ....[60]....
        /*04c8*/ 	.word	0x00003a30
        /*04cc*/ 	.word	0x00000000
        /*04d0*/ 	.word	0x00000000
        /*04d4*/ 	.short	0x0101
        /*04d6*/ 	.byte	0xff
	.zero		1


	//   ....[61]....
        /*04d8*/ 	.word	0x00003d50
        /*04dc*/ 	.word	0x000000ff
        /*04e0*/ 	.word	0x00000078
        /*04e4*/ 	.short	0x010a
        /*04e6*/ 	.byte	0x07
	.zero		1


	//   ....[62]....
        /*04e8*/ 	.word	0x00003f40
        /*04ec*/ 	.word	0x000000ff
        /*04f0*/ 	.word	0x00000050
        /*04f4*/ 	.short	0x010a
        /*04f6*/ 	.byte	0x07
	.zero		1


	//   ....[63]....
        /*04f8*/ 	.word	0x000040b0
        /*04fc*/ 	.word	0x000000ff
        /*0500*/ 	.word	0x00000030
        /*0504*/ 	.short	0x010b
        /*0506*/ 	.byte	0x07
	.zero		1


	//   ....[64]....
        /*0508*/ 	.word	0x000040c0
        /*050c*/ 	.word	0x000000ff
        /*0510*/ 	.word	0x00000000
        /*0514*/ 	.short	0x0101
        /*0516*/ 	.byte	0x08
	.zero		1


	//   ....[65]....
        /*0518*/ 	.word	0x000040e0
        /*051c*/ 	.word	0x000000ff
        /*0520*/ 	.word	0x00000058
        /*0524*/ 	.short	0x010a
        /*0526*/ 	.byte	0x07
	.zero		1


	//   ....[66]....
        /*0528*/ 	.word	0x00004240
        /*052c*/ 	.word	0x000000ff
        /*0530*/ 	.word	0x00000038
        /*0534*/ 	.short	0x010b
        /*0536*/ 	.byte	0x07
	.zero		1


	//   ....[67]....
        /*0538*/ 	.word	0x00004250
        /*053c*/ 	.word	0x000000ff
        /*0540*/ 	.word	0x00000000
        /*0544*/ 	.short	0x0101
        /*0546*/ 	.byte	0x08
	.zero		1


	//   ....[68]....
        /*0548*/ 	.word	0x00004260
        /*054c*/ 	.word	0x000000ff
        /*0550*/ 	.word	0x00000060
        /*0554*/ 	.short	0x010a
        /*0556*/ 	.byte	0x07
	.zero		1


	//   ....[69]....
        /*0558*/ 	.word	0x00004400
        /*055c*/ 	.word	0x000000ff
        /*0560*/ 	.word	0x00000040
        /*0564*/ 	.short	0x010b
        /*0566*/ 	.byte	0x07
	.zero		1


	//   ....[70]....
        /*0568*/ 	.word	0x00004470
        /*056c*/ 	.word	0x000000ff
        /*0570*/ 	.word	0x00000000
        /*0574*/ 	.short	0x0101
        /*0576*/ 	.byte	0x08
	.zero		1


	//   ....[71]....
        /*0578*/ 	.word	0x000044a0
        /*057c*/ 	.word	0x000000ff
        /*0580*/ 	.word	0x00000068
        /*0584*/ 	.short	0x010a
        /*0586*/ 	.byte	0x07
	.zero		1


	//   ....[72]....
        /*0588*/ 	.word	0x000046b0
        /*058c*/ 	.word	0x000000ff
        /*0590*/ 	.word	0x00000048
        /*0594*/ 	.short	0x010b
        /*0596*/ 	.byte	0x07
	.zero		1


	//   ....[73]....
        /*0598*/ 	.word	0x000046d0
        /*059c*/ 	.word	0x000000ff
        /*05a0*/ 	.word	0x00000000
        /*05a4*/ 	.short	0x0101
        /*05a6*/ 	.byte	0x0d
	.zero		1


	//   ....[74]....
        /*05a8*/ 	.word	0x00004700
        /*05ac*/ 	.word	0x000000ff
        /*05b0*/ 	.word	0x00000050
        /*05b4*/ 	.short	0x010a
        /*05b6*/ 	.byte	0x07
	.zero		1


	//   ....[75]....
        /*05b8*/ 	.word	0x00004720
        /*05bc*/ 	.word	0x000000ff
        /*05c0*/ 	.word	0x00000058
        /*05c4*/ 	.short	0x010a
        /*05c6*/ 	.byte	0x07
	.zero		1


	//   ....[76]....
        /*05c8*/ 	.word	0x00004740
        /*05cc*/ 	.word	0x000000ff
        /*05d0*/ 	.word	0x00000060
        /*05d4*/ 	.short	0x010a
        /*05d6*/ 	.byte	0x07
	.zero		1


	//   ....[77]....
        /*05d8*/ 	.word	0x00004780
        /*05dc*/ 	.word	0x00000000
        /*05e0*/ 	.word	0x00000068
        /*05e4*/ 	.short	0x010a
        /*05e6*/ 	.byte	0xff
	.zero		1


	//   ....[78]....
        /*05e8*/ 	.word	0x00004ae0
        /*05ec*/ 	.word	0x00000000
        /*05f0*/ 	.word	0x00000080
        /*05f4*/ 	.short	0x010a
        /*05f6*/ 	.byte	0xff
	.zero		1


	//   ....[79]....
        /*05f8*/ 	.word	0x00004bf0
        /*05fc*/ 	.word	0x00000000
        /*0600*/ 	.word	0x00000000
        /*0604*/ 	.short	0x0101
        /*0606*/ 	.byte	0xff
	.zero		1


	//   ....[80]....
        /*0608*/ 	.word	0x000056a0
        /*060c*/ 	.word	0x000000ff
        /*0610*/ 	.word	0x00000030
        /*0614*/ 	.short	0x010a
        /*0616*/ 	.byte	0x30
	.zero		1


	//   ....[81]....
        /*0618*/ 	.word	0x00005780
        /*061c*/ 	.word	0x00000057
        /*0620*/ 	.word	0x000000a0
        /*0624*/ 	.short	0x010a
        /*0626*/ 	.byte	0xff
	.zero		1


	//   ....[82]....
        /*0628*/ 	.word	0x00005940
        /*062c*/ 	.word	0x000000ff
        /*0630*/ 	.word	0x00000030
        /*0634*/ 	.short	0x010a
        /*0636*/ 	.byte	0x30
	.zero		1


	//   ....[83]....
        /*0638*/ 	.word	0x00005a70
        /*063c*/ 	.word	0x00000057
        /*0640*/ 	.word	0x000000a0
        /*0644*/ 	.short	0x010a
        /*0646*/ 	.byte	0xff
	.zero		1


	//   ....[84]....
        /*0648*/ 	.word	0x00006c80
        /*064c*/ 	.word	0x00000000
        /*0650*/ 	.word	0x00000000
        /*0654*/ 	.short	0x0101
        /*0656*/ 	.byte	0xff
	.zero		1


	//   ....[85]....
        /*0658*/ 	.word	0x00006c90
        /*065c*/ 	.word	0x00000003
        /*0660*/ 	.word	0x00000030
        /*0664*/ 	.short	0x010a
        /*0666*/ 	.byte	0xff
	.zero		1


	//   ....[86]....
        /*0668*/ 	.word	0x00006d70
        /*066c*/ 	.word	0x00000003
        /*0670*/ 	.word	0x00000030
        /*0674*/ 	.short	0x010a
        /*0676*/ 	.byte	0xff
	.zero		1


	//   ....[87]....
        /*0678*/ 	.word	0x000080a0
        /*067c*/ 	.word	0x00000055
        /*0680*/ 	.word	0x00000000
        /*0684*/ 	.short	0x0101
        /*0686*/ 	.byte	0xff
	.zero		1


	//   ....[88]....
        /*0688*/ 	.word	0x000080c0
        /*068c*/ 	.word	0x00000000
        /*0690*/ 	.word	0x00000030
        /*0694*/ 	.short	0x010a
        /*0696*/ 	.byte	0xff
	.zero		1


	//   ....[89]....
        /*0698*/ 	.word	0x00008190
        /*069c*/ 	.word	0x00000000
        /*06a0*/ 	.word	0x00000030
        /*06a4*/ 	.short	0x010a
        /*06a6*/ 	.byte	0xff
	.zero		1


	//   ....[90]....
        /*06a8*/ 	.word	0x000094c0
        /*06ac*/ 	.word	0x00000054
        /*06b0*/ 	.word	0x00000000
        /*06b4*/ 	.short	0x0101
        /*06b6*/ 	.byte	0xff
	.zero		1


	//   ....[91]....
        /*06b8*/ 	.word	0x000094e0
        /*06bc*/ 	.word	0x00000003
        /*06c0*/ 	.word	0x00000030
        /*06c4*/ 	.short	0x010a
        /*06c6*/ 	.byte	0xff
	.zero		1


	//   ....[92]....
        /*06c8*/ 	.word	0x000095b0
        /*06cc*/ 	.word	0x00000003
        /*06d0*/ 	.word	0x00000030
        /*06d4*/ 	.short	0x010a
        /*06d6*/ 	.byte	0xff
	.zero		1


	//   ....[93]....
        /*06d8*/ 	.word	0x00009990
        /*06dc*/ 	.word	0x000000ff
        /*06e0*/ 	.word	0x00000000
        /*06e4*/ 	.short	0x0101
        /*06e6*/ 	.byte	0x05
	.zero		1


	//   ....[94]....
        /*06e8*/ 	.word	0x0000a930
        /*06ec*/ 	.word	0x00000000
        /*06f0*/ 	.word	0x00000000
        /*06f4*/ 	.short	0x0101
        /*06f6*/ 	.byte	0xff
	.zero		1


	//   ....[95]....
        /*06f8*/ 	.word	0x0000aba0
        /*06fc*/ 	.word	0x000000ff
        /*0700*/ 	.word	0x00000000
        /*0704*/ 	.short	0x0101
        /*0706*/ 	.byte	0x04
	.zero		1


	//   ....[96]....
        /*0708*/ 	.word	0x0000abc0
        /*070c*/ 	.word	0x00000003
        /*0710*/ 	.word	0x000000d0
        /*0714*/ 	.short	0x010a
        /*0716*/ 	.byte	0xff
	.zero		1


	//   ....[97]....
        /*0718*/ 	.word	0x0000ac20
        /*071c*/ 	.word	0x00000002
        /*0720*/ 	.word	0x00000018
        /*0724*/ 	.short	0x010a
        /*0726*/ 	.byte	0xff
	.zero		1


	//   ....[98]....
        /*0728*/ 	.word	0x0000ac80
        /*072c*/ 	.word	0x00000002
        /*0730*/ 	.word	0x00000018
        /*0734*/ 	.short	0x010a
        /*0736*/ 	.byte	0xff
	.zero		1


	//   ....[99]....
        /*0738*/ 	.word	0x0000acd0
        /*073c*/ 	.word	0x00000002
        /*0740*/ 	.word	0x00000080
        /*0744*/ 	.short	0x010a
        /*0746*/ 	.byte	0xff
	.zero		1


	//   ....[100]....
        /*0748*/ 	.word	0x0000ad30
        /*074c*/ 	.word	0x00000000
        /*0750*/ 	.word	0x00000000
        /*0754*/ 	.short	0x010a
        /*0756*/ 	.byte	0xff
	.zero		1


	//   ....[101]....
        /*0758*/ 	.word	0x0000ad90
        /*075c*/ 	.word	0x00000000
        /*0760*/ 	.word	0x00000000
        /*0764*/ 	.short	0x010a
        /*0766*/ 	.byte	0xff
	.zero		1


	//   ....[102]....
        /*0768*/ 	.word	0x0000ade0
        /*076c*/ 	.word	0x00000000
        /*0770*/ 	.word	0x000000c0
        /*0774*/ 	.short	0x010a
        /*0776*/ 	.byte	0xff
	.zero		1


	//   ....[103]....
        /*0778*/ 	.word	0x0000ae40
        /*077c*/ 	.word	0x00000000
        /*0780*/ 	.word	0x00000090
        /*0784*/ 	.short	0x010a
        /*0786*/ 	.byte	0xff
	.zero		1


	//   ....[104]....
        /*0788*/ 	.word	0x0000ae90
        /*078c*/ 	.word	0x00000000
        /*0790*/ 	.word	0x00000080
        /*0794*/ 	.short	0x010a
        /*0796*/ 	.byte	0xff
	.zero		1


	//   ....[105]....
        /*0798*/ 	.word	0x0000aef0
        /*079c*/ 	.word	0x00000000
        /*07a0*/ 	.word	0x00000090
        /*07a4*/ 	.short	0x010a
        /*07a6*/ 	.byte	0xff
	.zero		1


	//   ....[106]....
        /*07a8*/ 	.word	0x0000af40
        /*07ac*/ 	.word	0x00000000
        /*07b0*/ 	.word	0x00000080
        /*07b4*/ 	.short	0x010a
        /*07b6*/ 	.byte	0xff
	.zero		1


	//   ....[107]....
        /*07b8*/ 	.word	0x0000afa0
        /*07bc*/ 	.word	0x00000003
        /*07c0*/ 	.word	0x000000b0
        /*07c4*/ 	.short	0x010a
        /*07c6*/ 	.byte	0xff
	.zero		1


	//   ....[108]....
        /*07c8*/ 	.word	0x0000b000
        /*07cc*/ 	.word	0x00000000
        /*07d0*/ 	.word	0x00000000
        /*07d4*/ 	.short	0x010a
        /*07d6*/ 	.byte	0xff
	.zero		1


	//   ....[109]....
        /*07d8*/ 	.word	0x0000b060
        /*07dc*/ 	.word	0x00000000
        /*07e0*/ 	.word	0x00000000
        /*07e4*/ 	.short	0x010a
        /*07e6*/ 	.byte	0xff
	.zero		1


	//   ....[110]....
        /*07e8*/ 	.word	0x0000b0c0
        /*07ec*/ 	.word	0x00000000
        /*07f0*/ 	.word	0x00000000
        /*07f4*/ 	.short	0x010a
        /*07f6*/ 	.byte	0xff
	.zero		1


	//   ....[111]....
        /*07f8*/ 	.word	0x0000b110
        /*07fc*/ 	.word	0x00000000
        /*0800*/ 	.word	0x00000080
        /*0804*/ 	.short	0x010a
        /*0806*/ 	.byte	0xff
	.zero		1


	//   ....[112]....
        /*0808*/ 	.word	0x0000b170
        /*080c*/ 	.word	0x00000000
        /*0810*/ 	.word	0x00000078
        /*0814*/ 	.short	0x010a
        /*0816*/ 	.byte	0xff
	.zero		1


	//   ....[113]....
        /*0818*/ 	.word	0x0000b1d0
        /*081c*/ 	.word	0x00000003
        /*0820*/ 	.word	0x00000050
        /*0824*/ 	.short	0x010a
        /*0826*/ 	.byte	0xff
	.zero		1


	//   ....[114]....
        /*0828*/ 	.word	0x0000b230
        /*082c*/ 	.word	0x00000003
        /*0830*/ 	.word	0x00000058
        /*0834*/ 	.short	0x010a
        /*0836*/ 	.byte	0xff
	.zero		1


	//   ....[115]....
        /*0838*/ 	.word	0x0000b290
        /*083c*/ 	.word	0x00000003
        /*0840*/ 	.word	0x00000060
        /*0844*/ 	.short	0x010a
        /*0846*/ 	.byte	0xff
	.zero		1


	//   ....[116]....
        /*0848*/ 	.word	0x0000b2f0
        /*084c*/ 	.word	0x00000003
        /*0850*/ 	.word	0x00000068
        /*0854*/ 	.short	0x010a
        /*0856*/ 	.byte	0xff
	.zero		1


	//   ....[117]....
        /*0858*/ 	.word	0x0000b350
        /*085c*/ 	.word	0x00000000
        /*0860*/ 	.word	0x00000050
        /*0864*/ 	.short	0x010a
        /*0866*/ 	.byte	0xff
	.zero		1


	//   ....[118]....
        /*0868*/ 	.word	0x0000b3b0
        /*086c*/ 	.word	0x00000000
        /*0870*/ 	.word	0x00000058
        /*0874*/ 	.short	0x010a
        /*0876*/ 	.byte	0xff
	.zero		1


	//   ....[119]....
        /*0878*/ 	.word	0x0000b410
        /*087c*/ 	.word	0x00000000
        /*0880*/ 	.word	0x00000060
        /*0884*/ 	.short	0x010a
        /*0886*/ 	.byte	0xff
	.zero		1


	//   ....[120]....
        /*0888*/ 	.word	0x0000b460
        /*088c*/ 	.word	0x00000000
        /*0890*/ 	.word	0x00000080
        /*0894*/ 	.short	0x010a
        /*0896*/ 	.byte	0xff
	.zero		1


	//   ....[121]....
        /*0898*/ 	.word	0x0000b4c0
        /*089c*/ 	.word	0x00000002
        /*08a0*/ 	.word	0x00000030
        /*08a4*/ 	.short	0x010a
        /*08a6*/ 	.byte	0xff
	.zero		1


	//   ....[122]....
        /*08a8*/ 	.word	0x0000b510
        /*08ac*/ 	.word	0x00000057
        /*08b0*/ 	.word	0x000000a0
        /*08b4*/ 	.short	0x010a
        /*08b6*/ 	.byte	0xff
	.zero		1


	//   ....[123]....
        /*08b8*/ 	.word	0x0000b560
        /*08bc*/ 	.word	0x00000003
        /*08c0*/ 	.word	0x00000030
        /*08c4*/ 	.short	0x010a
        /*08c6*/ 	.byte	0xff
	.zero		1


	//   ....[124]....
        /*08c8*/ 	.word	0x0000b5b0
        /*08cc*/ 	.word	0x00000000
        /*08d0*/ 	.word	0x00000030
        /*08d4*/ 	.short	0x010a
        /*08d6*/ 	.byte	0xff
	.zero		1


	//   ....[125]....
        /*08d8*/ 	.word	0x0000b600
        /*08dc*/ 	.word	0x00000003
        /*08e0*/ 	.word	0x00000030
        /*08e4*/ 	.short	0x010a
        /*08e6*/ 	.byte	0xff
	.zero		1


	//----- nvinfo : EIATTR_NUM_MBARRIERS
	.align		4
.L_47:
        /*08e8*/ 	.byte	0x03, 0x38
        /*08ea*/ 	.short	0x001c


	//----- nvinfo : EIATTR_EXIT_INSTR_OFFSETS
	.align		4
        /*08ec*/ 	.byte	0x04, 0x1c
        /*08ee*/ 	.short	(.L_49 - .L_48)


	//   ....[0]....
.L_48:
        /*08f0*/ 	.word	0x00002420


	//   ....[1]....
        /*08f4*/ 	.word	0x00002910


	//   ....[2]....
        /*08f8*/ 	.word	0x00002970


	//   ....[3]....
        /*08fc*/ 	.word	0x00003750


	//   ....[4]....
        /*0900*/ 	.word	0x000047b0


	//   ....[5]....
        /*0904*/ 	.word	0x000047f0


	//   ....[6]....
        /*0908*/ 	.word	0x0000aa90


	//   ....[7]....
        /*090c*/ 	.word	0x0000ab10


	//   ....[8]....
        /*0910*/ 	.word	0x0000ab40


	//   ....[9]....
        /*0914*/ 	.word	0x0000abb0


	//----- nvinfo : EIATTR_MAX_THREADS
	.align		4
.L_49:
        /*0918*/ 	.byte	0x04, 0x05
        /*091a*/ 	.short	(.L_51 - .L_50)
.L_50:
        /*091c*/ 	.word	0x00000100
        /*0920*/ 	.word	0x00000001
        /*0924*/ 	.word	0x00000001


	//----- nvinfo : EIATTR_CRS_STACK_SIZE
	.align		4
.L_51:
        /*0928*/ 	.byte	0x04, 0x1e
        /*092a*/ 	.short	(.L_53 - .L_52)
.L_52:
        /*092c*/ 	.word	0x00000000


	//----- nvinfo : EIATTR_CBANK_PARAM_SIZE
	.align		4
.L_53:
        /*0930*/ 	.byte	0x03, 0x19
        /*0932*/ 	.short	0x0800


	//----- nvinfo : EIATTR_PARAM_CBANK
	.align		4
        /*0934*/ 	.byte	0x04, 0x0a
        /*0936*/ 	.short	(.L_55 - .L_54)
	.align		4
.L_54:
        /*0938*/ 	.word	index@(.nv.constant0._ZN7cutlass13device_kernelINS_4gemm6kernel13GemmUniversalIN4cute5tupleIJiiiiEEENS1_10collective13CollectiveMmaINS1_35MainloopSm100TmaUmmaWarpSpecializedILi3ELi2ELi2ENS5_IJNS4_1CILi1EEESB_SB_EEEEENS5_IJNSA_ILi128EEENSA_ILi256EEENSA_ILi64EEEEEENS_10bfloat16_tENS5_IJlSB_lEEESI_SJ_NS4_8TiledMMAINS4_8MMA_AtomIJNS4_20SM100_MMA_F16BF16_SSISI_SI_fLi128ELi256ELNS4_4UMMA5MajorE0ELSO_0ELNSN_7ScaleInE0ELSP_0EEEEEENS4_6LayoutISC_NS5_IJNSA_ILi0EEEST_ST_EEEEENS5_IJNS4_10UnderscoreESW_SW_EEEEENS4_13SM90_TMA_LOADENS4_14ComposedLayoutINS4_7SwizzleILi3ELi4ELi3EEENS4_18smem_ptr_flag_bitsILi16EEENSS_INS5_IJNSA_ILi8EEESG_EEENS5_IJSG_SB_EEEEEEEvNS4_8identityESZ_S19_vS1A_EENS_8epilogue10collective18CollectiveEpilogueINS1C_23Sm100TmaWarpSpecializedILi4ELi2ELi64ELb1ELb0EEEJSH_NS5_IJNSS_ISE_SB_EENSS_ISG_SB_EEEEESI_SJ_SI_SJ_NS1C_6fusion15FusionCallbacksIS1G_NS1K_17LinearCombinationISI_fSI_fLNS_15FloatRoundStyleE2EEESH_S1J_JEEENS4_5SM1004TMEM4LOAD26SM100_TMEM_LOAD_32dp32b64xESZ_S19_NS4_39AutoVectorizingCopyWithAssumedAlignmentILi128EEENS4_14SM90_TMA_STOREES19_S1V_S1V_EEEvvEEEEvNT_6ParamsE)
        /*093c*/ 	.short	0x0380
        /*093e*/ 	.short	0x0800


	//----- nvinfo : EIATTR_SW_WAR
	.align		4
.L_55:
        /*0940*/ 	.byte	0x04, 0x36
        /*0942*/ 	.short	(.L_57 - .L_56)
.L_56:
        /*0944*/ 	.word	0x00000008
.L_57:


//--------------------- .nv.callgraph             --------------------------
	.section	.nv.callgraph,"",@"SHT_CUDA_CALLGRAPH"
	.align	4
	.sectionentsize	8
	.align		4
        /*0000*/ 	.word	0x00000000
	.align		4
        /*0004*/ 	.word	0xffffffff
	.align		4
        /*0008*/ 	.word	index@(_ZN7cutlass13device_kernelINS_4gemm6kernel13GemmUniversalIN4cute5tupleIJiiiiEEENS1_10collective13CollectiveMmaINS1_35MainloopSm100TmaUmmaWarpSpecializedILi3ELi2ELi2ENS5_IJNS4_1CILi1EEESB_SB_EEEEENS5_IJNSA_ILi128EEENSA_ILi256EEENSA_ILi64EEEEEENS_10bfloat16_tENS5_IJlSB_lEEESI_SJ_NS4_8TiledMMAINS4_8MMA_AtomIJNS4_20SM100_MMA_F16BF16_SSISI_SI_fLi128ELi256ELNS4_4UMMA5MajorE0ELSO_0ELNSN_7ScaleInE0ELSP_0EEEEEENS4_6LayoutISC_NS5_IJNSA_ILi0EEEST_ST_EEEEENS5_IJNS4_10UnderscoreESW_SW_EEEEENS4_13SM90_TMA_LOADENS4_14ComposedLayoutINS4_7SwizzleILi3ELi4ELi3EEENS4_18smem_ptr_flag_bitsILi16EEENSS_INS5_IJNSA_ILi8EEESG_EEENS5_IJSG_SB_EEEEEEEvNS4_8identityESZ_S19_vS1A_EENS_8epilogue10collective18CollectiveEpilogueINS1C_23Sm100TmaWarpSpecializedILi4ELi2ELi64ELb1ELb0EEEJSH_NS5_IJNSS_ISE_SB_EENSS_ISG_SB_EEEEESI_SJ_SI_SJ_NS1C_6fusion15FusionCallbacksIS1G_NS1K_17LinearCombinationISI_fSI_fLNS_15FloatRoundStyleE2EEESH_S1J_JEEENS4_5SM1004TMEM4LOAD26SM100_TMEM_LOAD_32dp32b64xESZ_S19_NS4_39AutoVectorizingCopyWithAssumedAlignmentILi128EEENS4_14SM90_TMA_STOREES19_S1V_S1V_EEEvvEEEEvNT_6ParamsE)
	.align		4
        /*000c*/ 	.word	index@(__assertfail)
	.align		4
        /*0010*/ 	.word	0x00000000
	.align		4
        /*0014*/ 	.word	0xfffffffe
	.align		4
        /*0018*/ 	.word	0x00000000
	.align		4
        /*001c*/ 	.word	0xfffffffd
	.align		4
        /*0020*/ 	.word	0x00000000
	.align		4
        /*0024*/ 	.word	0xfffffffc


//--------------------- .nv.constant4             --------------------------
	.section	.nv.constant4,"a",@progbits
	.align	8
	.align		8
.nv.constant4:
        /*0000*/ 	.dword	__assertfail
	.align		8
        /*0008*/ 	.dword	__unnamed_1
	.align		8
        /*0010*/ 	.dword	__unnamed_2
	.align		8
        /*0018*/ 	.dword	_ZN39_INTERNAL_9562e3d0_4_k_cu_02277c54_76414cuda3std3__45__cpo5beginE
	.align		8
        /*0020*/ 	.dword	_ZN39_INTERNAL_9562e3d0_4_k_cu_02277c54_76414cuda3std3__45__cpo3endE
	.align		8
        /*0028*/ 	.dword	_ZN39_INTERNAL_9562e3d0_4_k_cu_02277c54_76414cuda3std3__45__cpo6cbeginE
	.align		8
        /*0030*/ 	.dword	_ZN39_INTERNAL_9562e3d0_4_k_cu_02277c54_76414cuda3std3__45__cpo4cendE
	.align		8
        /*0038*/ 	.dword	_ZN39_INTERNAL_9562e3d0_4_k_cu_02277c54_76414cuda3std3__441_GLOBAL__N__9562e3d0_4_k_cu_02277c54_76416ignoreE
	.align		8
        /*0040*/ 	.dword	_ZN39_INTERNAL_9562e3d0_4_k_cu_02277c54_76414cuda3std3__419piecewise_constructE
	.align		8
        /*0048*/ 	.dword	_ZN39_INTERNAL_9562e3d0_4_k_cu_02277c54_76414cuda3std3__48in_placeE
	.align		8
        /*0050*/ 	.dword	_ZN39_INTERNAL_9562e3d0_4_k_cu_02277c54_76414cuda3std6ranges3__45__cpo4swapE
	.align		8
        /*0058*/ 	.dword	_ZN39_INTERNAL_9562e3d0_4_k_cu_02277c54_76414cuda3std6ranges3__45__cpo9iter_moveE
	.align		8
        /*0060*/ 	.dword	_ZN39_INTERNAL_9562e3d0_4_k_cu_02277c54_76414cute7productE
	.align		8
        /*0068*/ 	.dword	_ZN39_INTERNAL_9562e3d0_4_k_cu_02277c54_76414cute1_E
	.align		8
        /*0070*/ 	.dword	$str$25
	.align		8
        /*0078*/ 	.dword	$str$26
	.align		8
        /*0080*/ 	.dword	$str$27
	.align		8
        /*0088*/ 	.dword	$str$28


//--------------------- .text._ZN7cutlass13device_kernelINS_4gemm6kernel13GemmUniversalIN4cute5tupleIJiiiiEEENS1_10collective13CollectiveMmaINS1_35MainloopSm100TmaUmmaWarpSpecializedILi3ELi2ELi2ENS5_IJNS4_1CILi1EEESB_SB_EEEEENS5_IJNSA_ILi128EEENSA_ILi256EEENSA_ILi64EEEEEENS_10bfloat16_tENS5_IJlSB_lEEESI_SJ_NS4_8TiledMMAINS4_8MMA_AtomIJNS4_20SM100_MMA_F16BF16_SSISI_SI_fLi128ELi256ELNS4_4UMMA5MajorE0ELSO_0ELNSN_7ScaleInE0ELSP_0EEEEEENS4_6LayoutISC_NS5_IJNSA_ILi0EEEST_ST_EEEEENS5_IJNS4_10UnderscoreESW_SW_EEEEENS4_13SM90_TMA_LOADENS4_14ComposedLayoutINS4_7SwizzleILi3ELi4ELi3EEENS4_18smem_ptr_flag_bitsILi16EEENSS_INS5_IJNSA_ILi8EEESG_EEENS5_IJSG_SB_EEEEEEEvNS4_8identityESZ_S19_vS1A_EENS_8epilogue10collective18CollectiveEpilogueINS1C_23Sm100TmaWarpSpecializedILi4ELi2ELi64ELb1ELb0EEEJSH_NS5_IJNSS_ISE_SB_EENSS_ISG_SB_EEEEESI_SJ_SI_SJ_NS1C_6fusion15FusionCallbacksIS1G_NS1K_17LinearCombinationISI_fSI_fLNS_15FloatRoundStyleE2EEESH_S1J_JEEENS4_5SM1004TMEM4LOAD26SM100_TMEM_LOAD_32dp32b64xESZ_S19_NS4_39AutoVectorizingCopyWithAssumedAlignmentILi128EEENS4_14SM90_TMA_STOREES19_S1V_S1V_EEEvvEEEEvNT_6ParamsE --------------------------
	.section	.text._ZN7cutlass13device_kernelINS_4gemm6kernel13GemmUniversalIN4cute5tupleIJiiiiEEENS1_10collective13CollectiveMmaINS1_35MainloopSm100TmaUmmaWarpSpecializedILi3ELi2ELi2ENS5_IJNS4_1CILi1EEESB_SB_EEEEENS5_IJNSA_ILi128EEENSA_ILi256EEENSA_ILi64EEEEEENS_10bfloat16_tENS5_IJlSB_lEEESI_SJ_NS4_8TiledMMAINS4_8MMA_AtomIJNS4_20SM100_MMA_F16BF16_SSISI_SI_fLi128ELi256ELNS4_4UMMA5MajorE0ELSO_0ELNSN_7ScaleInE0ELSP_0EEEEEENS4_6LayoutISC_NS5_IJNSA_ILi0EEEST_ST_EEEEENS5_IJNS4_10UnderscoreESW_SW_EEEEENS4_13SM90_TMA_LOADENS4_14ComposedLayoutINS4_7SwizzleILi3ELi4ELi3EEENS4_18smem_ptr_flag_bitsILi16EEENSS_INS5_IJNSA_ILi8EEESG_EEENS5_IJSG_SB_EEEEEEEvNS4_8identityESZ_S19_vS1A_EENS_8epilogue10collective18CollectiveEpilogueINS1C_23Sm100TmaWarpSpecializedILi4ELi2ELi64ELb1ELb0EEEJSH_NS5_IJNSS_ISE_SB_EENSS_ISG_SB_EEEEESI_SJ_SI_SJ_NS1C_6fusion15FusionCallbacksIS1G_NS1K_17LinearCombinationISI_fSI_fLNS_15FloatRoundStyleE2EEESH_S1J_JEEENS4_5SM1004TMEM4LOAD26SM100_TMEM_LOAD_32dp32b64xESZ_S19_NS4_39AutoVectorizingCopyWithAssumedAlignmentILi128EEENS4_14SM90_TMA_STOREES19_S1V_S1V_EEEvvEEEEvNT_6ParamsE,"ax",@progbits
	.align	128
.text._ZN7cutlass13device_kernelINS_4gemm6kernel13GemmUniversalIN4cute5tupleIJiiiiEEENS1_10collective13CollectiveMmaINS1_35MainloopSm100TmaUmmaWarpSpecializedILi3ELi2ELi2ENS5_IJNS4_1CILi1EEESB_SB_EEEEENS5_IJNSA_ILi128EEENSA_ILi256EEENSA_ILi64EEEEEENS_10bfloat16_tENS5_IJlSB_lEEESI_SJ_NS4_8TiledMMAINS4_8MMA_AtomIJNS4_20SM100_MMA_F16BF16_SSISI_SI_fLi128ELi256ELNS4_4UMMA5MajorE0ELSO_0ELNSN_7ScaleInE0ELSP_0EEEEEENS4_6LayoutISC_NS5_IJNSA_ILi0EEEST_ST_EEEEENS5_IJNS4_10UnderscoreESW_SW_EEEEENS4_13SM90_TMA_LOADENS4_14ComposedLayoutINS4_7SwizzleILi3ELi4ELi3EEENS4_18smem_ptr_flag_bitsILi16EEENSS_INS5_IJNSA_ILi8EEESG_EEENS5_IJSG_SB_EEEEEEEvNS4_8identityESZ_S19_vS1A_EENS_8epilogue10collective18CollectiveEpilogueINS1C_23Sm100TmaWarpSpecializedILi4ELi2ELi64ELb1ELb0EEEJSH_NS5_IJNSS_ISE_SB_EENSS_ISG_SB_EEEEESI_SJ_SI_SJ_NS1C_6fusion15FusionCallbacksIS1G_NS1K_17LinearCombinationISI_fSI_fLNS_15FloatRoundStyleE2EEESH_S1J_JEEENS4_5SM1004TMEM4LOAD26SM100_TMEM_LOAD_32dp32b64xESZ_S19_NS4_39AutoVectorizingCopyWithAssumedAlignmentILi128EEENS4_14SM90_TMA_STOREES19_S1V_S1V_EEEvvEEEEvNT_6ParamsE:
        .type           _ZN7cutlass13device_kernelINS_4gemm6kernel13GemmUniversalIN4cute5tupleIJiiiiEEENS1_10collective13CollectiveMmaINS1_35MainloopSm100TmaUmmaWarpSpecializedILi3ELi2ELi2ENS5_IJNS4_1CILi1EEESB_SB_EEEEENS5_IJNSA_ILi128EEENSA_ILi256EEENSA_ILi64EEEEEENS_10bfloat16_tENS5_IJlSB_lEEESI_SJ_NS4_8TiledMMAINS4_8MMA_AtomIJNS4_20SM100_MMA_F16BF16_SSISI_SI_fLi128ELi256ELNS4_4UMMA5MajorE0ELSO_0ELNSN_7ScaleInE0ELSP_0EEEEEENS4_6LayoutISC_NS5_IJNSA_ILi0EEEST_ST_EEEEENS5_IJNS4_10UnderscoreESW_SW_EEEEENS4_13SM90_TMA_LOADENS4_14ComposedLayoutINS4_7SwizzleILi3ELi4ELi3EEENS4_18smem_ptr_flag_bitsILi16EEENSS_INS5_IJNSA_ILi8EEESG_EEENS5_IJSG_SB_EEEEEEEvNS4_8identityESZ_S19_vS1A_EENS_8epilogue10collective18CollectiveEpilogueINS1C_23Sm100TmaWarpSpecializedILi4ELi2ELi64ELb1ELb0EEEJSH_NS5_IJNSS_ISE_SB_EENSS_ISG_SB_EEEEESI_SJ_SI_SJ_NS1C_6fusion15FusionCallbacksIS1G_NS1K_17LinearCombinationISI_fSI_fLNS_15FloatRoundStyleE2EEESH_S1J_JEEENS4_5SM1004TMEM4LOAD26SM100_TMEM_LOAD_32dp32b64xESZ_S19_NS4_39AutoVectorizingCopyWithAssumedAlignmentILi128EEENS4_14SM90_TMA_STOREES19_S1V_S1V_EEEvvEEEEvNT_6ParamsE,@function
        .size           _ZN7cutlass13device_kernelINS_4gemm6kernel13GemmUniversalIN4cute5tupleIJiiiiEEENS1_10collective13CollectiveMmaINS1_35MainloopSm100TmaUmmaWarpSpecializedILi3ELi2ELi2ENS5_IJNS4_1CILi1EEESB_SB_EEEEENS5_IJNSA_ILi128EEENSA_ILi256EEENSA_ILi64EEEEEENS_10bfloat16_tENS5_IJlSB_lEEESI_SJ_NS4_8TiledMMAINS4_8MMA_AtomIJNS4_20SM100_MMA_F16BF16_SSISI_SI_fLi128ELi256ELNS4_4UMMA5MajorE0ELSO_0ELNSN_7ScaleInE0ELSP_0EEEEEENS4_6LayoutISC_NS5_IJNSA_ILi0EEEST_ST_EEEEENS5_IJNS4_10UnderscoreESW_SW_EEEEENS4_13SM90_TMA_LOADENS4_14ComposedLayoutINS4_7SwizzleILi3ELi4ELi3EEENS4_18smem_ptr_flag_bitsILi16EEENSS_INS5_IJNSA_ILi8EEESG_EEENS5_IJSG_SB_EEEEEEEvNS4_8identityESZ_S19_vS1A_EENS_8epilogue10collective18CollectiveEpilogueINS1C_23Sm100TmaWarpSpecializedILi4ELi2ELi64ELb1ELb0EEEJSH_NS5_IJNSS_ISE_SB_EENSS_ISG_SB_EEEEESI_SJ_SI_SJ_NS1C_6fusion15FusionCallbacksIS1G_NS1K_17LinearCombinationISI_fSI_fLNS_15FloatRoundStyleE2EEESH_S1J_JEEENS4_5SM1004TMEM4LOAD26SM100_TMEM_LOAD_32dp32b64xESZ_S19_NS4_39AutoVectorizingCopyWithAssumedAlignmentILi128EEENS4_14SM90_TMA_STOREES19_S1V_S1V_EEEvvEEEEvNT_6ParamsE,(.L_x_167 - _ZN7cutlass13device_kernelINS_4gemm6kernel13GemmUniversalIN4cute5tupleIJiiiiEEENS1_10collective13CollectiveMmaINS1_35MainloopSm100TmaUmmaWarpSpecializedILi3ELi2ELi2ENS5_IJNS4_1CILi1EEESB_SB_EEEEENS5_IJNSA_ILi128EEENSA_ILi256EEENSA_ILi64EEEEEENS_10bfloat16_tENS5_IJlSB_lEEESI_SJ_NS4_8TiledMMAINS4_8MMA_AtomIJNS4_20SM100_MMA_F16BF16_SSISI_SI_fLi128ELi256ELNS4_4UMMA5MajorE0ELSO_0ELNSN_7ScaleInE0ELSP_0EEEEEENS4_6LayoutISC_NS5_IJNSA_ILi0EEEST_ST_EEEEENS5_IJNS4_10UnderscoreESW_SW_EEEEENS4_13SM90_TMA_LOADENS4_14ComposedLayoutINS4_7SwizzleILi3ELi4ELi3EEENS4_18smem_ptr_flag_bitsILi16EEENSS_INS5_IJNSA_ILi8EEESG_EEENS5_IJSG_SB_EEEEEEEvNS4_8identityESZ_S19_vS1A_EENS_8epilogue10collective18CollectiveEpilogueINS1C_23Sm100TmaWarpSpecializedILi4ELi2ELi64ELb1ELb0EEEJSH_NS5_IJNSS_ISE_SB_EENSS_ISG_SB_EEEEESI_SJ_SI_SJ_NS1C_6fusion15FusionCallbacksIS1G_NS1K_17LinearCombinationISI_fSI_fLNS_15FloatRoundStyleE2EEESH_S1J_JEEENS4_5SM1004TMEM4LOAD26SM100_TMEM_LOAD_32dp32b64xESZ_S19_NS4_39AutoVectorizingCopyWithAssumedAlignmentILi128EEENS4_14SM90_TMA_STOREES19_S1V_S1V_EEEvvEEEEvNT_6ParamsE)
        .other          _ZN7cutlass13device_kernelINS_4gemm6kernel13GemmUniversalIN4cute5tupleIJiiiiEEENS1_10collective13CollectiveMmaINS1_35MainloopSm100TmaUmmaWarpSpecializedILi3ELi2ELi2ENS5_IJNS4_1CILi1EEESB_SB_EEEEENS5_IJNSA_ILi128EEENSA_ILi256EEENSA_ILi64EEEEEENS_10bfloat16_tENS5_IJlSB_lEEESI_SJ_NS4_8TiledMMAINS4_8MMA_AtomIJNS4_20SM100_MMA_F16BF16_SSISI_SI_fLi128ELi256ELNS4_4UMMA5MajorE0ELSO_0ELNSN_7ScaleInE0ELSP_0EEEEEENS4_6LayoutISC_NS5_IJNSA_ILi0EEEST_ST_EEEEENS5_IJNS4_10UnderscoreESW_SW_EEEEENS4_13SM90_TMA_LOADENS4_14ComposedLayoutINS4_7SwizzleILi3ELi4ELi3EEENS4_18smem_ptr_flag_bitsILi16EEENSS_INS5_IJNSA_ILi8EEESG_EEENS5_IJSG_SB_EEEEEEEvNS4_8identityESZ_S19_vS1A_EENS_8epilogue10collective18CollectiveEpilogueINS1C_23Sm100TmaWarpSpecializedILi4ELi2ELi64ELb1ELb0EEEJSH_NS5_IJNSS_ISE_SB_EENSS_ISG_SB_EEEEESI_SJ_SI_SJ_NS1C_6fusion15FusionCallbacksIS1G_NS1K_17LinearCombinationISI_fSI_fLNS_15FloatRoundStyleE2EEESH_S1J_JEEENS4_5SM1004TMEM4LOAD26SM100_TMEM_LOAD_32dp32b64xESZ_S19_NS4_39AutoVectorizingCopyWithAssumedAlignmentILi128EEENS4_14SM90_TMA_STOREES19_S1V_S1V_EEEvvEEEEvNT_6ParamsE,@"STO_CUDA_ENTRY STV_DEFAULT"
_ZN7cutlass13device_kernelINS_4gemm6kernel13GemmUniversalIN4cute5tupleIJiiiiEEENS1_10collective13CollectiveMmaINS1_35MainloopSm100TmaUmmaWarpSpecializedILi3ELi2ELi2ENS5_IJNS4_1CILi1EEESB_SB_EEEEENS5_IJNSA_ILi128EEENSA_ILi256EEENSA_ILi64EEEEEENS_10bfloat16_tENS5_IJlSB_lEEESI_SJ_NS4_8TiledMMAINS4_8MMA_AtomIJNS4_20SM100_MMA_F16BF16_SSISI_SI_fLi128ELi256ELNS4_4UMMA5MajorE0ELSO_0ELNSN_7ScaleInE0ELSP_0EEEEEENS4_6LayoutISC_NS5_IJNSA_ILi0EEEST_ST_EEEEENS5_IJNS4_10UnderscoreESW_SW_EEEEENS4_13SM90_TMA_LOADENS4_14ComposedLayoutINS4_7SwizzleILi3ELi4ELi3EEENS4_18smem_ptr_flag_bitsILi16EEENSS_INS5_IJNSA_ILi8EEESG_EEENS5_IJSG_SB_EEEEEEEvNS4_8identityESZ_S19_vS1A_EENS_8epilogue10collective18CollectiveEpilogueINS1C_23Sm100TmaWarpSpecializedILi4ELi2ELi64ELb1ELb0EEEJSH_NS5_IJNSS_ISE_SB_EENSS_ISG_SB_EEEEESI_SJ_SI_SJ_NS1C_6fusion15FusionCallbacksIS1G_NS1K_17LinearCombinationISI_fSI_fLNS_15FloatRoundStyleE2EEESH_S1J_JEEENS4_5SM1004TMEM4LOAD26SM100_TMEM_LOAD_32dp32b64xESZ_S19_NS4_39AutoVectorizingCopyWithAssumedAlignmentILi128EEENS4_14SM90_TMA_STOREES19_S1V_S1V_EEEvvEEEEvNT_6ParamsE:
[----:B------:R-:W1:Y:S01]  /*0000*/  LDC R1, c[0x0][0x37c] ;  /* 0x0000df00ff017b82 */ /* 0x000e620000000800 */
[----:B------:R-:W2:Y:S01]  /*0010*/  S2R R170, SR_TID.X ;  /* 0x0000000000aa7919 */ /* 0x000ea20000002100 */
[----:B------:R-:W3:Y:S01]  /*0020*/  LDCU.64 UR4, c[0x0][0x890] ;  /* 0x00011200ff0477ac */ /* 0x000ee20008000a00 */
[----:B------:R-:W-:Y:S02]  /*0030*/  PRMT R155, RZ, 0x7610, R155 ;  /* 0x00007610ff9b7816 */ /* 0x000fe4000000009b */
[----:B------:R-:W-:Y:S01]  /*0040*/  ELECT P5, URZ, PT ;  /* 0x0000000000ff782f */ /* 0x000fe200038a0000 */
[----:B------:R-:W4:Y:S01]  /*0050*/  LDCU.64 UR46, c[0x0][0x358] ;  /* 0x00006b00ff2e77ac */ /* 0x000f220008000a00 */
[----:B---3--:R-:W-:-:S04]  /*0060*/  UISETP.NE.U32.AND UP0, UPT, UR4, URZ, UPT ;  /* 0x000000ff0400728c */ /* 0x008fc8000bf05070 */
[----:B------:R-:W-:Y:S01]  /*0070*/  UISETP.NE.AND.EX UP0, UPT, UR5, URZ, UPT, UP0 ;  /* 0x000000ff0500728c */ /* 0x000fe2000bf05300 */
[----:B--2---:R-:W-:-:S05]  /*0080*/  SHF.R.U32.HI R162, RZ, 0x5, R170 ;  /* 0x00000005ffa27819 */ /* 0x004fca00000116aa */
[----:B------:R-:W2:Y:S02]  /*0090*/  SHFL.IDX PT, R0, R162, RZ, 0x1f ;  /* 0x00001fffa2007589 */ /* 0x000ea400000e0000 */
[----:B--2---:R-:W-:Y:S01]  /*00a0*/  R2UR UR8, R0 ;  /* 0x00000000000872ca */ /* 0x004fe200000e0000 */
[----:B-1--4-:R-:W-:-:S14]  /*00b0*/  BRA.U UP0, `(.L_x_0) ;  /* 0x00000001002c7547 */ /* 0x012fdc000b800000 */
[----:B------:R-:W1:Y:S02]  /*00c0*/  LDCU.64 UR6, c[0x0][0x888] ;  /* 0x00011100ff0677ac */ /* 0x000e640008000a00 */
[----:B-1----:R-:W-:-:S04]  /*00d0*/  UISETP.NE.U32.AND UP0, UPT, UR6, URZ, UPT ;  /* 0x000000ff0600728c */ /* 0x002fc8000bf05070 */
[----:B------:R-:W-:-:S09]  /*00e0*/  UISETP.NE.AND.EX UP0, UPT, UR7, URZ, UPT, UP0 ;  /* 0x000000ff0700728c */ /* 0x000fd2000bf05300 */
[----:B------:R-:W-:Y:S05]  /*00f0*/  BRA.U !UP0, `(.L_x_1) ;  /* 0x0000000108107547 */ /* 0x000fea000b800000 */
[----:B------:R-:W1:Y:S02]  /*0100*/  LDC.64 R2, c[0x0][0x888] ;  /* 0x00022200ff027b82 */ /* 0x000e640000000a00 */
[----:B-1----:R1:W5:Y:S01]  /*0110*/  LDG.E R81, desc[UR46][R2.64] ;  /* 0x0000002e02517981 */ /* 0x002362000c1e1900 */
[----:B------:R-:W-:Y:S01]  /*0120*/  HFMA2 R155, -RZ, RZ, 0, 5.9604644775390625e-08 ;  /* 0x00000001ff9b7431 */ /* 0x000fe200000001ff */
[----:B------:R-:W-:Y:S05]  /*0130*/  BRA `(.L_x_0) ;  /* 0x00000000000c7947 */ /* 0x000fea0003800000 */
.L_x_1:
[----:B------:R-:W1:Y:S01]  /*0140*/  LDCU UR6, c[0x0][0x880] ;  /* 0x00011000ff0677ac */ /* 0x000e620008000800 */
[----:B------:R-:W-:Y:S01]  /*0150*/  HFMA2 R155, -RZ, RZ, 0, 5.9604644775390625e-08 ;  /* 0x00000001ff9b7431 */ /* 0x000fe200000001ff */
[----:B-1----:R-:W-:-:S07]  /*0160*/  MOV R81, UR6 ;  /* 0x0000000600517c02 */ /* 0x002fce0008000f00 */
.L_x_0:
[----:B------:R-:W2:Y:S02]  /*0170*/  LDCU.64 UR6, c[0x0][0x8b0] ;  /* 0x00011600ff0677ac */ /* 0x000ea40008000a00 */
[----:B--2---:R-:W-:-:S04]  /*0180*/  UISETP.NE.U32.AND UP0, UPT, UR6, URZ, UPT ;  /* 0x000000ff0600728c */ /* 0x004fc8000bf05070 */
[----:B------:R-:W-:-:S09]  /*0190*/  UISETP.NE.AND.EX UP0, UPT, UR7, URZ, UPT, UP0 ;  /* 0x000000ff0700728c */ /* 0x000fd2000bf05300 */
[----:B------:R-:W-:Y:S05]  /*01a0*/  BRA.U UP0, `(.L_x_2) ;  /* 0x0000000100247547 */ /* 0x000fea000b800000 */
[----:B------:R-:W2:Y:S02]  /*01b0*/  LDCU.64 UR6, c[0x0][0x8a8] ;  /* 0x00011500ff0677ac */ /* 0x000ea40008000a00 */
[----:B--2---:R-:W-:-:S04]  /*01c0*/  UISETP.NE.U32.AND UP0, UPT, UR6, URZ, UPT ;  /* 0x000000ff0600728c */ /* 0x004fc8000bf05070 */
[----:B------:R-:W-:-:S09]  /*01d0*/  UISETP.NE.AND.EX UP0, UPT, UR7, URZ, UPT, UP0 ;  /* 0x000000ff0700728c */ /* 0x000fd2000bf05300 */
[----:B------:R-:W-:Y:S05]  /*01e0*/  BRA.U !UP0, `(.L_x_3) ;  /* 0x00000001080c7547 */ /* 0x000fea000b800000 */
[----:B------:R-:W2:Y:S02]  /*01f0*/  LDC.64 R78, c[0x0][0x8a8] ;  /* 0x00022a00ff4e7b82 */ /* 0x000ea40000000a00 */
[----:B--2---:R2:W5:Y:S01]  /*0200*/  LDG.E R78, desc[UR46][R78.64] ;  /* 0x0000002e4e4e7981 */ /* 0x004562000c1e1900 */
[----:B------:R-:W-:Y:S05]  /*0210*/  BRA `(.L_x_2) ;  /* 0x0000000000087947 */ /* 0x000fea0003800000 */
.L_x_3:
[----:B------:R-:W2:Y:S02]  /*0220*/  LDCU UR6, c[0x0][0x8a0] ;  /* 0x00011400ff0677ac */ /* 0x000ea40008000800 */
[----:B--2---:R-:W-:Y:S02]  /*0230*/  MOV R78, UR6 ;  /* 0x00000006004e7c02 */ /* 0x004fe40008000f00 */
.L_x_2:
[----:B------:R-:W-:Y:S01]  /*0240*/  IMAD.U32 R0, RZ, RZ, UR8 ;  /* 0x00000008ff007e24 */ /* 0x000fe2000f8e00ff */
[----:B------:R-:W-:Y:S04]  /*0250*/  BSSY.RECONVERGENT B0, `(.L_x_4) ;  /* 0x000000c000007945 */ /* 0x000fe80003800200 */
[C---:B------:R-:W-:Y:S02]  /*0260*/  ISETP.NE.OR P1, PT, R0.reuse, 0x1, !P5 ;  /* 0x000000010000780c */ /* 0x040fe40006f25670 */
[----:B------:R-:W-:-:S11]  /*0270*/  ISETP.NE.OR P0, PT, R0, 0x3, !P5 ;  /* 0x000000030000780c */ /* 0x000fd60006f05670 */
[----:B------:R-:W-:Y:S05]  /*0280*/  @P1 BRA `(.L_x_5) ;  /* 0x0000000000201947 */ /* 0x000fea0003800000 */
[----:B------:R-:W3:Y:S02]  /*0290*/  LDCU.64 UR6, c[0x0][0x348] ;  /* 0x00006900ff0677ac */ /* 0x000ee40008000a00 */
[----:B---3--:R-:W-:Y:S02]  /*02a0*/  UIADD3 UR10, UP1, UPT, UR6, 0x80, URZ ;  /* 0x00000080060a7890 */ /* 0x008fe4000ff3e0ff */
[----:B------:R-:W-:Y:S02]  /*02b0*/  UIADD3 UR6, UP0, UPT, UR6, 0x180, URZ ;  /* 0x0000018006067890 */ /* 0x000fe4000ff1e0ff */
[----:B------:R-:W-:Y:S02]  /*02c0*/  UIADD3.X UR11, UPT, UPT, URZ, UR7, URZ, UP1, !UPT ;  /* 0x00000007ff0b7290 */ /* 0x000fe40008ffe4ff */
[----:B------:R-:W-:-:S07]  /*02d0*/  UIADD3.X UR7, UPT, UPT, URZ, UR7, URZ, UP0, !UPT ;  /* 0x00000007ff077290 */ /* 0x000fce00087fe4ff */
[----:B------:R3:W-:Y:S02]  /*02e0*/  UTMACCTL.PF [UR10] ;  /* 0x000000000a0079b9 */ /* 0x0007e40008040000 */
[----:B------:R3:W-:Y:S02]  /*02f0*/  UTMACCTL.PF [UR6] ;  /* 0x00000000060079b9 */ /* 0x0007e40008040000 */
[----:B---3--:R-:W-:Y:S01]  /*0300*/  NOP ;  /* 0x0000000000007918 */ /* 0x008fe20000000000 */
.L_x_5:
[----:B------:R-:W-:Y:S05]  /*0310*/  BSYNC.RECONVERGENT B0 ;  /* 0x0000000000007941 */ /* 0x000fea0003800200 */
.L_x_4:
[----:B------:R-:W-:Y:S04]  /*0320*/  BSSY.RECONVERGENT B0, `(.L_x_6) ;  /* 0x000000a000007945 */ /* 0x000fe80003800200 */
        /* <DEDUP_REMOVED lines=9> */
.L_x_7:
[----:B------:R-:W-:Y:S05]  /*03c0*/  BSYNC.RECONVERGENT B0 ;  /* 0x0000000000007941 */ /* 0x000fea0003800200 */
.L_x_6:
[----:B------:R-:W3:Y:S01]  /*03d0*/  LDCU.64 UR6, c[0x0][0x888] ;  /* 0x00011100ff0677ac */ /* 0x000ee20008000a00 */
[----:B------:R-:W-:Y:S02]  /*03e0*/  UISETP.EQ.U32.AND UP1, UPT, UR4, URZ, UPT ;  /* 0x000000ff0400728c */ /* 0x000fe4000bf22070 */
[----:B------:R-:W-:Y:S02]  /*03f0*/  UPLOP3.LUT UP2, UPT, UPT, UPT, UPT, 0x80, 0x8 ;  /* 0x000000000008789c */ /* 0x000fe40003f4f070 */
[----:B---3--:R-:W-:-:S04]  /*0400*/  UISETP.NE.U32.AND UP0, UPT, UR6, URZ, UPT ;  /* 0x000000ff0600728c */ /* 0x008fc8000bf05070 */
[----:B------:R-:W-:-:S04]  /*0410*/  UISETP.NE.AND.EX UP0, UPT, UR7, URZ, UPT, UP0 ;  /* 0x000000ff0700728c */ /* 0x000fc8000bf05300 */
[----:B------:R-:W-:-:S04]  /*0420*/  UISETP.EQ.OR.EX UP3, UPT, UR5, URZ, !UP0, UP1 ;  /* 0x000000ff0500728c */ /* 0x000fc8000c762710 */
[----:B------:R-:W-:-:S05]  /*0430*/  UP2UR UR50, UPR, URZ, 0x8 ;  /* 0x00000008ff327883 */ /* 0x000fca0008000000 */
[----:B------:R-:W-:Y:S07]  /*0440*/  BRA.U !UP3, `(.L_x_8) ;  /* 0x000000010b207547 */ /* 0x000fee000b800000 */
[----:B------:R-:W-:Y:S01]  /*0450*/  UISETP.NE.U32.AND UP2, UPT, UR4, URZ, UPT ;  /* 0x000000ff0400728c */ /* 0x000fe2000bf45070 */
[----:B-----5:R-:W-:Y:S01]  /*0460*/  FSETP.NEU.AND P0, PT, R81, RZ, PT ;  /* 0x000000ff5100720b */ /* 0x020fe20003f0d000 */
[----:B------:R-:W-:Y:S02]  /*0470*/  USEL UR4, URZ, 0xffffffff, UP0 ;  /* 0xffffffffff047887 */ /* 0x000fe40008000000 */
[----:B------:R-:W-:-:S10]  /*0480*/  UISETP.NE.AND.EX UP2, UPT, UR5, URZ, UPT, UP2 ;  /* 0x000000ff0500728c */ /* 0x000fd4000bf45320 */
[----:B------:R-:W-:Y:S01]  /*0490*/  VOTEU.ANY UP1, P0 ;  /* 0x0000000000ff7886 */ /* 0x000fe20000020100 */
[----:B------:R-:W-:-:S04]  /*04a0*/  @!UP2 USEL UR4, URZ, 0xffffffff, UP1 ;  /* 0xffffffffff04a887 */ /* 0x000fc80008800000 */
[----:B------:R-:W-:-:S04]  /*04b0*/  ULOP3.LUT UR4, UR4, 0x1, URZ, 0xc0, !UPT ;  /* 0x0000000104047892 */ /* 0x000fc8000f8ec0ff */
[----:B------:R-:W-:-:S11]  /*04c0*/  UISETP.NE.U32.AND UP2, UPT, UR4, 0x1, UPT ;  /* 0x000000010400788c */ /* 0x000fd6000bf45070 */
.L_x_8:
[----:B-1----:R-:W1:Y:S01]  /*04d0*/  SHFL.IDX PT, R2, R162, RZ, 0x1f ;  /* 0x00001fffa2027589 */ /* 0x002e6200000e0000 */
[----:B------:R-:W-:-:S04]  /*04e0*/  UISETP.NE.AND UP1, UPT, UR8, 0x2, UPT ;  /* 0x000000020800788c */ /* 0x000fc8000bf25270 */
[----:B------:R-:W-:Y:S01]  /*04f0*/  USEL UR6, URZ, 0x1, UP1 ;  /* 0x00000001ff067887 */ /* 0x000fe20008800000 */
[----:B-1----:R-:W-:-:S13]  /*0500*/  ISETP.NE.AND P0, PT, R2, RZ, PT ;  /* 0x000000ff0200720c */ /* 0x002fda0003f05270 */
[----:B------:R-:W-:Y:S05]  /*0510*/  @P0 BRA `(.L_x_9) ;  /* 0x0000000000400947 */ /* 0x000fea0003800000 */
[----:B------:R-:W1:Y:S01]  /*0520*/  S2UR UR5, SR_CgaCtaId ;  /* 0x00000000000579c3 */ /* 0x000e620000008800 */
[----:B------:R-:W-:Y:S01]  /*0530*/  UMOV UR7, 0x400 ;  /* 0x0000040000077882 */ /* 0x000fe20000000000 */
[----:B------:R-:W-:Y:S01]  /*0540*/  UMOV UR4, 0x1 ;  /* 0x0000000100047882 */ /* 0x000fe20000000000 */
[----:B------:R-:W-:Y:S01]  /*0550*/  ELECT P0, URZ, PT ;  /* 0x0000000000ff782f */ /* 0x000fe20003800000 */
[----:B------:R-:W-:-:S04]  /*0560*/  UIADD3 UR10, UPT, UPT, -UR4, 0x100000, URZ ;  /* 0x00100000040a7890 */ /* 0x000fc8000fffe1ff */
[----:B------:R-:W-:Y:S02]  /*0570*/  USHF.L.U32 UR11, UR10, 0xb, URZ ;  /* 0x0000000b0a0b7899 */ /* 0x000fe400080006ff */
[----:B------:R-:W-:Y:S02]  /*0580*/  USHF.L.U32 UR10, UR10, 0x1, URZ ;  /* 0x000000010a0a7899 */ /* 0x000fe400080006ff */
[----:B-1----:R-:W-:Y:S01]  /*0590*/  ULEA UR5, UR5, UR7, 0x18 ;  /* 0x0000000705057291 */ /* 0x002fe2000f8ec0ff */
[----:B------:R-:W1:Y:S11]  /*05a0*/  FENCE.VIEW.ASYNC.S ;  /* 0x00000000000073c6 */ /* 0x000e760000000000 */
[----:B-1----:R1:W3:Y:S01]  /*05b0*/  SYNCS.EXCH.64 URZ, [UR5], UR10 ;  /* 0x0000000a05ff75b2 */ /* 0x0022e20008000100 */
[----:B------:R1:W4:Y:S01]  /*05c0*/  SYNCS.EXCH.64 URZ, [UR5+0x18], UR10 ;  /* 0x0000180a05ff75b2 */ /* 0x0003220008000100 */
[----:B------:R1:W1:Y:S01]  /*05d0*/  SYNCS.EXCH.64 URZ, [UR5+0x8], UR10 ;  /* 0x0000080a05ff75b2 */ /* 0x0002620008000100 */
[----:B------:R1:W1:Y:S01]  /*05e0*/  SYNCS.EXCH.64 URZ, [UR5+0x20], UR10 ;  /* 0x0000200a05ff75b2 */ /* 0x0002620008000100 */
[----:B------:R1:W1:Y:S01]  /*05f0*/  SYNCS.EXCH.64 URZ, [UR5+0x10], UR10 ;  /* 0x0000100a05ff75b2 */ /* 0x0002620008000100 */
[----:B------:R1:W1:Y:S01]  /*0600*/  SYNCS.EXCH.64 URZ, [UR5+0x28], UR10 ;  /* 0x0000280a05ff75b2 */ /* 0x0002620008000100 */
[----:B------:R-:W-:Y:S01]  /*0610*/  NOP ;  /* 0x0000000000007918 */ /* 0x000fe20000000000 */
.L_x_9:
[----:B------:R-:W2:Y:S01]  /*0620*/  SHFL.IDX PT, R2, R162, RZ, 0x1f ;  /* 0x00001fffa2027589 */ /* 0x000ea200000e0000 */
[----:B------:R-:W-:Y:S01]  /*0630*/  NOP ;  /* 0x0000000000007918 */ /* 0x000fe20000000000 */
[----:B--2---:R-:W-:-:S13]  /*0640*/  ISETP.NE.AND P0, PT, R2, 0x1, PT ;  /* 0x000000010200780c */ /* 0x004fda0003f05270 */
[----:B------:R-:W-:Y:S05]  /*0650*/  @P0 BRA `(.L_x_10) ;  /* 0x0000000000580947 */ /* 0x000fea0003800000 */
[----:B------:R-:W2:Y:S01]  /*0660*/  S2UR UR7, SR_CgaCtaId ;  /* 0x00000000000779c3 */ /* 0x000ea20000008800 */
[----:B------:R-:W-:Y:S01]  /*0670*/  UMOV UR9, 0x400 ;  /* 0x0000040000097882 */ /* 0x000fe20000000000 */
[----:B-1----:R-:W-:Y:S01]  /*0680*/  UMOV UR5, 0x20 ;  /* 0x0000002000057882 */ /* 0x002fe20000000000 */
[----:B------:R-:W-:Y:S01]  /*0690*/  UMOV UR4, 0x80 ;  /* 0x0000008000047882 */ /* 0x000fe20000000000 */
[----:B------:R-:W-:-:S04]  /*06a0*/  UIADD3 UR10, UPT, UPT, -UR5, 0x100000, URZ ;  /* 0x00100000050a7890 */ /* 0x000fc8000fffe1ff */
[----:B------:R-:W-:Y:S02]  /*06b0*/  USHF.L.U32 UR11, UR10, 0xb, URZ ;  /* 0x0000000b0a0b7899 */ /* 0x000fe400080006ff */
[----:B------:R-:W-:Y:S02]  /*06c0*/  USHF.L.U32 UR10, UR10, 0x1, URZ ;  /* 0x000000010a0a7899 */ /* 0x000fe400080006ff */
[----:B------:R-:W-:-:S04]  /*06d0*/  UIADD3 UR4, UPT, UPT, -UR4, 0x100000, URZ ;  /* 0x0010000004047890 */ /* 0x000fc8000fffe1ff */
[----:B------:R-:W-:Y:S02]  /*06e0*/  USHF.L.U32 UR5, UR4, 0xb, URZ ;  /* 0x0000000b04057899 */ /* 0x000fe400080006ff */
[----:B------:R-:W-:Y:S01]  /*06f0*/  USHF.L.U32 UR4, UR4, 0x1, URZ ;  /* 0x0000000104047899 */ /* 0x000fe200080006ff */
[----:B------:R-:W-:Y:S01]  /*0700*/  ELECT P0, URZ, PT ;  /* 0x0000000000ff782f */ /* 0x000fe20003800000 */
[----:B--2---:R-:W-:Y:S01]  /*0710*/  ULEA UR7, UR7, UR9, 0x18 ;  /* 0x0000000907077291 */ /* 0x004fe2000f8ec0ff */
[----:B------:R-:W1:Y:S11]  /*0720*/  FENCE.VIEW.ASYNC.S ;  /* 0x00000000000073c6 */ /* 0x000e760000000000 */
[----:B-1----:R2:W1:Y:S01]  /*0730*/  SYNCS.EXCH.64 URZ, [UR7+0x30], UR10 ;  /* 0x0000300a07ff75b2 */ /* 0x0024620008000100 */
[----:B------:R2:W1:Y:S01]  /*0740*/  SYNCS.EXCH.64 URZ, [UR7+0x50], UR4 ;  /* 0x0000500407ff75b2 */ /* 0x0004620008000100 */
[----:B------:R2:W1:Y:S01]  /*0750*/  SYNCS.EXCH.64 URZ, [UR7+0x38], UR10 ;  /* 0x0000380a07ff75b2 */ /* 0x0004620008000100 */
[----:B------:R2:W1:Y:S01]  /*0760*/  SYNCS.EXCH.64 URZ, [UR7+0x58], UR4 ;  /* 0x0000580407ff75b2 */ /* 0x0004620008000100 */
[----:B------:R2:W1:Y:S01]  /*0770*/  SYNCS.EXCH.64 URZ, [UR7+0x40], UR10 ;  /* 0x0000400a07ff75b2 */ /* 0x0004620008000100 */
[----:B------:R2:W1:Y:S01]  /*0780*/  SYNCS.EXCH.64 URZ, [UR7+0x60], UR4 ;  /* 0x0000600407ff75b2 */ /* 0x0004620008000100 */
[----:B------:R2:W1:Y:S01]  /*0790*/  SYNCS.EXCH.64 URZ, [UR7+0x48], UR10 ;  /* 0x0000480a07ff75b2 */ /* 0x0004620008000100 */
[----:B------:R2:W1:Y:S02]  /*07a0*/  SYNCS.EXCH.64 URZ, [UR7+0x68], UR4 ;  /* 0x0000680407ff75b2 */ /* 0x0004640008000100 */
[----:B--2---:R-:W-:Y:S01]  /*07b0*/  NOP ;  /* 0x0000000000007918 */ /* 0x004fe20000000000 */
.L_x_10:
[----:B------:R-:W2:Y:S01]  /*07c0*/  SHFL.IDX PT, R2, R162, RZ, 0x1f ;  /* 0x00001fffa2027589 */ /* 0x000ea200000e0000 */
[----:B------:R-:W-:Y:S01]  /*07d0*/  NOP ;  /* 0x0000000000007918 */ /* 0x000fe20000000000 */
[----:B--2---:R-:W-:-:S13]  /*07e0*/  ISETP.NE.AND P0, PT, R2, 0x3, PT ;  /* 0x000000030200780c */ /* 0x004fda0003f05270 */
[----:B------:R-:W-:Y:S05]  /*07f0*/  @P0 BRA `(.L_x_11) ;  /* 0x0000000000300947 */ /* 0x000fea0003800000 */
[----:B-1----:R-:W1:Y:S01]  /*0800*/  S2UR UR5, SR_CgaCtaId ;  /* 0x00000000000579c3 */ /* 0x002e620000008800 */
        /* <DEDUP_REMOVED lines=8> */
[----:B-1----:R2:W1:Y:S01]  /*0890*/  SYNCS.EXCH.64 URZ, [UR5+0x70], UR10 ;  /* 0x0000700a05ff75b2 */ /* 0x0024620008000100 */
[----:B------:R2:W1:Y:S02]  /*08a0*/  SYNCS.EXCH.64 URZ, [UR5+0x78], UR10 ;  /* 0x0000780a05ff75b2 */ /* 0x0004640008000100 */
[----:B--2---:R-:W-:Y:S01]  /*08b0*/  NOP ;  /* 0x0000000000007918 */ /* 0x004fe20000000000 */
.L_x_11:
[----:B------:R-:W2:Y:S01]  /*08c0*/  SHFL.IDX PT, R2, R162, RZ, 0x1f ;  /* 0x00001fffa2027589 */ /* 0x000ea200000e0000 */
[----:B------:R-:W-:Y:S01]  /*08d0*/  NOP ;  /* 0x0000000000007918 */ /* 0x000fe20000000000 */
[----:B--2---:R-:W-:-:S13]  /*08e0*/  ISETP.NE.AND P0, PT, R2, 0x4, PT ;  /* 0x000000040200780c */ /* 0x004fda0003f05270 */
[----:B------:R-:W-:Y:S05]  /*08f0*/  @P0 BRA `(.L_x_12) ;  /* 0x00000000004c0947 */ /* 0x000fea0003800000 */
[----:B-1----:R-:W1:Y:S01]  /*0900*/  S2UR UR5, SR_CgaCtaId ;  /* 0x00000000000579c3 */ /* 0x002e620000008800 */
[----:B------:R-:W-:Y:S01]  /*0910*/  UMOV UR9, 0x100 ;  /* 0x0000010000097882 */ /* 0x000fe20000000000 */
[----:B------:R-:W-:Y:S01]  /*0920*/  UMOV UR7, 0x400 ;  /* 0x0000040000077882 */ /* 0x000fe20000000000 */
[----:B------:R-:W-:Y:S01]  /*0930*/  USEL UR9, UR9, 0xe0, UP2 ;  /* 0x000000e009097887 */ /* 0x000fe20009000000 */
[----:B------:R-:W-:Y:S01]  /*0940*/  UMOV UR4, 0x1 ;  /* 0x0000000100047882 */ /* 0x000fe20000000000 */
[----:B------:R-:W-:Y:S01]  /*0950*/  ELECT P0, URZ, PT ;  /* 0x0000000000ff782f */ /* 0x000fe20003800000 */
[----:B------:R-:W-:-:S04]  /*0960*/  UIADD3 UR10, UPT, UPT, -UR4, 0x100000, URZ ;  /* 0x00100000040a7890 */ /* 0x000fc8000fffe1ff */
[----:B------:R-:W-:Y:S02]  /*0970*/  USHF.L.U32 UR11, UR10, 0xb, URZ ;  /* 0x0000000b0a0b7899 */ /* 0x000fe400080006ff */
[----:B------:R-:W-:Y:S02]  /*0980*/  USHF.L.U32 UR10, UR10, 0x1, URZ ;  /* 0x000000010a0a7899 */ /* 0x000fe400080006ff */
[----:B------:R-:W-:-:S04]  /*0990*/  UIADD3 UR12, UPT, UPT, -UR9, 0x100000, URZ ;  /* 0x00100000090c7890 */ /* 0x000fc8000fffe1ff */
[----:B------:R-:W-:Y:S02]  /*09a0*/  USHF.L.U32 UR13, UR12, 0xb, URZ ;  /* 0x0000000b0c0d7899 */ /* 0x000fe400080006ff */
[----:B------:R-:W-:Y:S02]  /*09b0*/  USHF.L.U32 UR12, UR12, 0x1, URZ ;  /* 0x000000010c0c7899 */ /* 0x000fe400080006ff */
[----:B-1----:R-:W-:Y:S01]  /*09c0*/  ULEA UR5, UR5, UR7, 0x18 ;  /* 0x0000000705057291 */ /* 0x002fe2000f8ec0ff */
[----:B------:R-:W1:Y:S11]  /*09d0*/  FENCE.VIEW.ASYNC.S ;  /* 0x00000000000073c6 */ /* 0x000e760000000000 */
[----:B-1----:R2:W1:Y:S01]  /*09e0*/  SYNCS.EXCH.64 URZ, [UR5+0x80], UR10 ;  /* 0x0000800a05ff75b2 */ /* 0x0024620008000100 */
[----:B------:R2:W1:Y:S01]  /*09f0*/  SYNCS.EXCH.64 URZ, [UR5+0x90], UR12 ;  /* 0x0000900c05ff75b2 */ /* 0x0004620008000100 */
[----:B------:R2:W1:Y:S01]  /*0a00*/  SYNCS.EXCH.64 URZ, [UR5+0x88], UR10 ;  /* 0x0000880a05ff75b2 */ /* 0x0004620008000100 */
[----:B------:R2:W1:Y:S02]  /*0a10*/  SYNCS.EXCH.64 URZ, [UR5+0x98], UR12 ;  /* 0x0000980c05ff75b2 */ /* 0x0004640008000100 */
[----:B--2---:R-:W-:Y:S01]  /*0a20*/  NOP ;  /* 0x0000000000007918 */ /* 0x004fe20000000000 */
.L_x_12:
        /* <DEDUP_REMOVED lines=20> */
[----:B------:R2:W1:Y:S02]  /*0b70*/  SYNCS.EXCH.64 URZ, [UR7+0xb8], UR4 ;  /* 0x0000b80407ff75b2 */ /* 0x0004640008000100 */
[----:B--2---:R-:W-:Y:S01]  /*0b80*/  NOP ;  /* 0x0000000000007918 */ /* 0x004fe20000000000 */
.L_x_13:
        /* <DEDUP_REMOVED lines=18> */
.L_x_14:
[----:B-1----:R-:W1:Y:S01]  /*0cb0*/  S2UR UR5, SR_CTAID.X ;  /* 0x00000000000579c3 */ /* 0x002e620000002500 */
[----:B------:R-:W-:-:S05]  /*0cc0*/  CS2R.32 R156, SR_CgaSize ;  /* 0x00000000009c7805 */ /* 0x000fca0000008a00 */
[----:B------:R-:W-:-:S05]  /*0cd0*/  IMAD R156, R156, -0xa0, RZ ;  /* 0xffffff609c9c7824 */ /* 0x000fca00078e02ff */
[----:B------:R-:W-:-:S14]  /*0ce0*/  R2UR UR9, R156 ;  /* 0x000000009c0972ca */ /* 0x000fdc00000e0000 */
[----:B------:R-:W2:Y:S01]  /*0cf0*/  LDCU UR9, c[0x0][UR9+0x2b0] ;  /* 0x00005600090977ac */ /* 0x000ea20008000800 */
[----:B------:R-:W-:Y:S01]  /*0d00*/  NOP ;  /* 0x0000000000007918 */ /* 0x000fe20000000000 */
[----:B------:R-:W-:-:S05]  /*0d10*/  CS2R.32 R156, SR_CgaSize ;  /* 0x00000000009c7805 */ /* 0x000fca0000008a00 */
[----:B------:R-:W-:-:S05]  /*0d20*/  IMAD R156, R156, -0xa0, RZ ;  /* 0xffffff609c9c7824 */ /* 0x000fca00078e02ff */
[----:B------:R-:W-:-:S14]  /*0d30*/  R2UR UR7, R156 ;  /* 0x000000009c0772ca */ /* 0x000fdc00000e0000 */
[----:B------:R-:W3:Y:S01]  /*0d40*/  LDCU UR7, c[0x0][UR7+0x2b4] ;  /* 0x00005680070777ac */ /* 0x000ee20008000800 */
[----:B------:R-:W4:Y:S08]  /*0d50*/  S2UR UR4, SR_CTAID.Y ;  /* 0x00000000000479c3 */ /* 0x000f300000002600 */
[----:B------:R-:W3:Y:S01]  /*0d60*/  LDC R9, c[0x0][0xb24] ;  /* 0x0002c900ff097b82 */ /* 0x000ee20000000800 */
[----:B-1----:R-:W-:-:S02]  /*0d70*/  I2FP.F32.U32 R4, UR5 ;  /* 0x0000000500047c45 */ /* 0x002fc40008201000 */
[----:B------:R-:W-:-:S05]  /*0d80*/  CS2R.32 R5, SR_CgaSize ;  /* 0x0000000000057805 */ /* 0x000fca0000008a00 */
[----:B------:R-:W-:-:S06]  /*0d90*/  IMAD R5, R5, -0xa0, RZ ;  /* 0xffffff6005057824 */ /* 0x000fcc00078e02ff */
[----:B------:R-:W1:Y:S01]  /*0da0*/  LDC R5, c[0x0][R5+0x2a0] ;  /* 0x0000a80005057b82 */ /* 0x000e620000000800 */
[----:B------:R-:W-:Y:S01]  /*0db0*/  MOV R21, UR5 ;  /* 0x0000000500157c02 */ /* 0x000fe20008000f00 */
[----:B--2---:R-:W-:Y:S01]  /*0dc0*/  FMUL R4, R4, UR9 ;  /* 0x0000000904047c20 */ /* 0x004fe20008400000 */
[----:B----4-:R-:W-:Y:S02]  /*0dd0*/  I2FP.F32.U32 R2, UR4 ;  /* 0x0000000400027c45 */ /* 0x010fe40008201000 */
[----:B------:R-:W-:-:S05]  /*0de0*/  CS2R.32 R3, SR_CgaSize ;  /* 0x0000000000037805 */ /* 0x000fca0000008a00 */
[----:B------:R-:W-:-:S06]  /*0df0*/  IMAD R3, R3, -0xa0, RZ ;  /* 0xffffff6003037824 */ /* 0x000fcc00078e02ff */
[----:B------:R-:W2:Y:S01]  /*0e00*/  LDC R3, c[0x0][R3+0x2a4] ;  /* 0x0000a90003037b82 */ /* 0x000ea20000000800 */
[----:B------:R-:W4:Y:S01]  /*0e10*/  F2I.U32.TRUNC.NTZ R156, R4 ;  /* 0x00000004009c7305 */ /* 0x000f22000020f000 */
[----:B------:R-:W-:Y:S01]  /*0e20*/  MOV R20, UR4 ;  /* 0x0000000400147c02 */ /* 0x000fe20008000f00 */
[----:B---3--:R-:W-:-:S05]  /*0e30*/  FMUL R2, R2, UR7 ;  /* 0x0000000702027c20 */ /* 0x008fca0008400000 */
[----:B------:R-:W-:Y:S01]  /*0e40*/  BAR.SYNC.DEFER_BLOCKING 0x0 ;  /* 0x0000000000007b1d */ /* 0x000fe20000010000 */
[----:B------:R-:W-:-:S05]  /*0e50*/  ISETP.GE.AND P0, PT, R9, 0x1, PT ;  /* 0x000000010900780c */ /* 0x000fca0003f06270 */
[----:B------:R-:W3:Y:S02]  /*0e60*/  F2I.U32.TRUNC.NTZ R154, R2 ;  /* 0x00000002009a7305 */ /* 0x000ee4000020f000 */
[----:B------:R-:W2:Y:S01]  /*0e70*/  S2UR UR36, SR_CTAID.Z ;  /* 0x00000000002479c3 */ /* 0x000ea20000002700 */
[----:B----4-:R-:W-:-:S05]  /*0e80*/  IADD3 R156, PT, PT, -R156, RZ, RZ ;  /* 0x000000ff9c9c7210 */ /* 0x010fca0007ffe1ff */
[----:B-1----:R-:W-:Y:S01]  /*0e90*/  IMAD R156, R5, R156, UR5 ;  /* 0x00000005059c7e24 */ /* 0x002fe2000f8e029c */
[----:B---3--:R-:W-:-:S05]  /*0ea0*/  IADD3 R154, PT, PT, -R154, RZ, RZ ;  /* 0x000000ff9a9a7210 */ /* 0x008fca0007ffe1ff */
[----:B--2---:R-:W-:Y:S01]  /*0eb0*/  IMAD R154, R3, R154, UR4 ;  /* 0x00000004039a7e24 */ /* 0x004fe2000f8e029a */
[----:B------:R-:W-:Y:S06]  /*0ec0*/  @!P0 BRA `(.L_x_15) ;  /* 0x0000000000b88947 */ /* 0x000fec0003800000 */
[----:B------:R-:W1:Y:S01]  /*0ed0*/  LDC.64 R4, c[0x0][0xb18] ;  /* 0x0002c600ff047b82 */ /* 0x000e620000000a00 */
[----:B------:R-:W-:-:S07]  /*0ee0*/  ISETP.NE.AND P0, PT, R9, 0x1, PT ;  /* 0x000000010900780c */ /* 0x000fce0003f05270 */
[----:B------:R-:W2:Y:S08]  /*0ef0*/  LDC R10, c[0x0][0xb0c] ;  /* 0x0002c300ff0a7b82 */ /* 0x000eb00000000800 */
[----:B------:R-:W3:Y:S08]  /*0f00*/  LDC R11, c[0x0][0x370] ;  /* 0x0000dc00ff0b7b82 */ /* 0x000ef00000000800 */
[----:B------:R-:W4:Y:S01]  /*0f10*/  LDC R12, c[0x0][0x374] ;  /* 0x0000dd00ff0c7b82 */ /* 0x000f220000000800 */
[----:B-1----:R-:W-:-:S07]  /*0f20*/  ISETP.NE.AND P1, PT, R4, 0x1, PT ;  /* 0x000000010400780c */ /* 0x002fce0003f25270 */
[----:B------:R-:W3:Y:S01]  /*0f30*/  LDC.64 R6, c[0x0][0xb10] ;  /* 0x0002c400ff067b82 */ /* 0x000ee20000000a00 */
[----:B--2---:R-:W-:-:S07]  /*0f40*/  ISETP.NE.AND P2, PT, R10, 0x1, PT ;  /* 0x000000010a00780c */ /* 0x004fce0003f45270 */
[----:B------:R-:W1:Y:S08]  /*0f50*/  LDC R8, c[0x0][0xb20] ;  /* 0x0002c800ff087b82 */ /* 0x000e700000000800 */
[----:B------:R-:W2:Y:S01]  /*0f60*/  LDC.64 R2, c[0x0][0xb28] ;  /* 0x0002ca00ff027b82 */ /* 0x000ea20000000a00 */
[----:B----4-:R-:W-:-:S04]  /*0f70*/  IMAD.HI.U32 R13, R12, R5, RZ ;  /* 0x000000050c0d7227 */ /* 0x010fc800078e00ff */
[----:B------:R-:W-:-:S04]  /*0f80*/  IMAD.HI.U32 R5, R20, R5, RZ ;  /* 0x0000000514057227 */ /* 0x000fc800078e00ff */
[----:B---3--:R-:W-:-:S04]  /*0f90*/  IMAD.HI.U32 R14, R11, R6, RZ ;  /* 0x000000060b0e7227 */ /* 0x008fc800078e00ff */
[C---:B------:R-:W-:Y:S01]  /*0fa0*/  IMAD.HI.U32 R16, R21.reuse, R6, RZ ;  /* 0x0000000615107227 */ /* 0x040fe200078e00ff */
[-C--:B------:R-:W-:Y:S02]  /*0fb0*/  @P2 SHF.R.U32.HI R11, RZ, R7.reuse, R14 ;  /* 0x00000007ff0b2219 */ /* 0x080fe4000001160e */
[-C--:B-1----:R-:W-:Y:S02]  /*0fc0*/  @P1 SHF.R.U32.HI R12, RZ, R8.reuse, R13 ;  /* 0x00000008ff0c1219 */ /* 0x082fe4000001160d */
[----:B------:R-:W-:Y:S02]  /*0fd0*/  SHF.R.U32.HI R5, RZ, R8, R5 ;  /* 0x00000008ff057219 */ /* 0x000fe40000011605 */
[----:B------:R-:W-:Y:S02]  /*0fe0*/  SHF.R.U32.HI R16, RZ, R7, R16 ;  /* 0x00000007ff107219 */ /* 0x000fe40000011610 */
[----:B------:R-:W-:Y:S01]  /*0ff0*/  SEL R5, R20, R5, !P1 ;  /* 0x0000000514057207 */ /* 0x000fe20004800000 */
[----:B--2---:R-:W-:Y:S01]  /*1000*/  IMAD.HI.U32 R14, R12, R2, RZ ;  /* 0x000000020c0e7227 */ /* 0x004fe200078e00ff */
[----:B------:R-:W-:-:S02]  /*1010*/  SEL R7, R21, R16, !P2 ;  /* 0x0000001015077207 */ /* 0x000fc40005000000 */
[----:B------:R-:W-:Y:S01]  /*1020*/  IADD3 R13, PT, PT, -R5, RZ, RZ ;  /* 0x000000ff050d7210 */ /* 0x000fe20007ffe1ff */
[----:B------:R-:W-:Y:S01]  /*1030*/  IMAD.HI.U32 R6, R11, R2, RZ ;  /* 0x000000020b067227 */ /* 0x000fe200078e00ff */
[----:B------:R-:W-:-:S03]  /*1040*/  @P0 SHF.R.U32.HI R12, RZ, R3, R14 ;  /* 0x00000003ff0c0219 */ /* 0x000fc6000001160e */
[----:B------:R-:W-:Y:S01]  /*1050*/  IMAD R13, R4, R13, R20 ;  /* 0x0000000d040d7224 */ /* 0x000fe200078e0214 */
[----:B------:R-:W-:Y:S01]  /*1060*/  @P0 SHF.R.U32.HI R11, RZ, R3, R6 ;  /* 0x00000003ff0b0219 */ /* 0x000fe20000011606 */
[----:B------:R-:W-:-:S04]  /*1070*/  IMAD R12, R12, R9, RZ ;  /* 0x000000090c0c7224 */ /* 0x000fc800078e02ff */
[----:B------:R-:W-:Y:S01]  /*1080*/  IMAD R6, R11, R9, RZ ;  /* 0x000000090b067224 */ /* 0x000fe200078e02ff */
[----:B------:R-:W-:-:S04]  /*1090*/  ISETP.GE.AND P1, PT, R5, R12, PT ;  /* 0x0000000c0500720c */ /* 0x000fc80003f26270 */
[----:B------:R-:W-:Y:S01]  /*10a0*/  ISETP.GE.OR P1, PT, R7, R6, P1 ;  /* 0x000000060700720c */ /* 0x000fe20000f26670 */
[----:B------:R-:W-:-:S05]  /*10b0*/  IMAD.HI.U32 R6, R5, R2, RZ ;  /* 0x0000000205067227 */ /* 0x000fca00078e00ff */
[----:B------:R-:W-:-:S04]  /*10c0*/  SHF.R.U32.HI R6, RZ, R3, R6 ;  /* 0x00000003ff067219 */ /* 0x000fc80000011606 */
[----:B------:R-:W-:-:S03]  /*10d0*/  SEL R6, R5, R6, !P0 ;  /* 0x0000000605067207 */ /* 0x000fc60004000000 */
[----:B------:R-:W-:Y:S01]  /*10e0*/  @!P1 IMAD.HI.U32 R8, R7, R2, RZ ;  /* 0x0000000207089227 */ /* 0x000fe200078e00ff */
[----:B------:R-:W-:-:S04]  /*10f0*/  IADD3 R2, PT, PT, -R6, RZ, RZ ;  /* 0x000000ff06027210 */ /* 0x000fc80007ffe1ff */
[----:B------:R-:W-:Y:S01]  /*1100*/  @!P1 SHF.R.U32.HI R8, RZ, R3, R8 ;  /* 0x00000003ff089219 */ /* 0x000fe20000011608 */
[----:B------:R-:W-:-:S03]  /*1110*/  IMAD R2, R9, R2, R5 ;  /* 0x0000000209027224 */ /* 0x000fc600078e0205 */
[----:B------:R-:W-:-:S05]  /*1120*/  @!P1 SEL R3, R7, R8, !P0 ;  /* 0x0000000807039207 */ /* 0x000fca0004000000 */
[--C-:B------:R-:W-:Y:S02]  /*1130*/  @!P1 IMAD.IADD R6, R6, 0x1, -R3.reuse ;  /* 0x0000000106069824 */ /* 0x100fe400078e0a03 */
[----:B------:R-:W-:Y:S01]  /*1140*/  @!P1 IMAD R3, R2, R11, R3 ;  /* 0x0000000b02039224 */ /* 0x000fe200078e0203 */
[----:B------:R-:W-:Y:S01]  /*1150*/  IADD3 R2, PT, PT, -R7, RZ, RZ ;  /* 0x000000ff07027210 */ /* 0x000fe20007ffe1ff */
[----:B------:R-:W-:Y:S02]  /*1160*/  @!P1 IMAD R5, R6, R9, R7 ;  /* 0x0000000906059224 */ /* 0x000fe400078e0207 */
[----:B------:R-:W-:Y:S02]  /*1170*/  @!P1 IMAD.MOV.U32 R7, RZ, RZ, R3 ;  /* 0x000000ffff079224 */ /* 0x000fe400078e0003 */
[----:B------:R-:W-:Y:S02]  /*1180*/  IMAD R2, R10, R2, R21 ;  /* 0x000000020a027224 */ /* 0x000fe400078e0215 */
[----:B------:R-:W-:-:S02]  /*1190*/  IMAD R20, R5, R4, R13 ;  /* 0x0000000405147224 */ /* 0x000fc400078e020d */
[----:B------:R-:W-:Y:S02]  /*11a0*/  IMAD R21, R7, R10, R2 ;  /* 0x0000000a07157224 */ /* 0x000fe400078e0202 */
.L_x_15:
[----:B------:R-:W1:Y:S01]  /*11b0*/  LDCU UR4, c[0x0][0xb30] ;  /* 0x00016600ff0477ac */ /* 0x000e620008000800 */
[----:B------:R-:W2:Y:S08]  /*11c0*/  S2UR UR37, SR_CgaCtaId ;  /* 0x00000000002579c3 */ /* 0x000eb00000008800 */
[----:B------:R-:W3:Y:S01]  /*11d0*/  LDC R72, c[0x0][0xb24] ;  /* 0x0002c900ff487b82 */ /* 0x000ee20000000800 */
[----:B-1----:R-:W-:-:S09]  /*11e0*/  UISETP.NE.AND UP1, UPT, UR4, 0x1, UPT ;  /* 0x000000010400788c */ /* 0x002fd2000bf25270 */
[----:B--2---:R-:W-:Y:S05]  /*11f0*/  BRA.U UP1, `(.L_x_16) ;  /* 0x0000000101407547 */ /* 0x004fea000b800000 */
[----:B------:R-:W1:Y:S08]  /*1200*/  LDC.64 R4, c[0x0][0xb10] ;  /* 0x0002c400ff047b82 */ /* 0x000e700000000a00 */
[----:B------:R-:W2:Y:S08]  /*1210*/  LDC.64 R2, c[0x0][0xb18] ;  /* 0x0002c600ff027b82 */ /* 0x000eb00000000a00 */
[----:B------:R-:W4:Y:S08]  /*1220*/  LDC R6, c[0x0][0xb20] ;  /* 0x0002c800ff067b82 */ /* 0x000f300000000800 */
[----:B------:R-:W3:Y:S01]  /*1230*/  LDC R8, c[0x0][0xb0c] ;  /* 0x0002c300ff087b82 */ /* 0x000ee20000000800 */
[----:B-1----:R-:W-:-:S05]  /*1240*/  IMAD.HI.U32 R4, R21, R4, RZ ;  /* 0x0000000415047227 */ /* 0x002fca00078e00ff */
[----:B------:R-:W-:Y:S01]  /*1250*/  SHF.R.U32.HI R4, RZ, R5, R4 ;  /* 0x00000005ff047219 */ /* 0x000fe20000011604 */
[----:B--2---:R-:W-:Y:S01]  /*1260*/  IMAD.HI.U32 R3, R20, R3, RZ ;  /* 0x0000000314037227 */ /* 0x004fe200078e00ff */
[----:B------:R-:W-:-:S04]  /*1270*/  ISETP.NE.AND P0, PT, R2, 0x1, PT ;  /* 0x000000010200780c */ /* 0x000fc80003f05270 */
[----:B----4-:R-:W-:-:S04]  /*1280*/  SHF.R.U32.HI R3, RZ, R6, R3 ;  /* 0x00000006ff037219 */ /* 0x010fc80000011603 */
[----:B------:R-:W-:Y:S02]  /*1290*/  SEL R3, R20, R3, !P0 ;  /* 0x0000000314037207 */ /* 0x000fe40004000000 */
[----:B---3--:R-:W-:-:S04]  /*12a0*/  ISETP.NE.AND P1, PT, R8, 0x1, PT ;  /* 0x000000010800780c */ /* 0x008fc80003f25270 */
[----:B------:R-:W-:-:S05]  /*12b0*/  SEL R4, R21, R4, !P1 ;  /* 0x0000000415047207 */ /* 0x000fca0004800000 */
[----:B------:R-:W-:Y:S02]  /*12c0*/  IMAD.IADD R5, R3, 0x1, -R4 ;  /* 0x0000000103057824 */ /* 0x000fe400078e0a04 */
[----:B------:R-:W-:Y:S02]  /*12d0*/  IMAD.IADD R3, R4, 0x1, -R3 ;  /* 0x0000000104037824 */ /* 0x000fe400078e0a03 */
[----:B------:R-:W-:Y:S02]  /*12e0*/  IMAD R21, R5, R8, R21 ;  /* 0x0000000805157224 */ /* 0x000fe400078e0215 */
[----:B------:R-:W-:-:S07]  /*12f0*/  IMAD R20, R3, R2, R20 ;  /* 0x0000000203147224 */ /* 0x000fce00078e0214 */
.L_x_16:
[----:B------:R-:W-:Y:S01]  /*1300*/  BAR.SYNC.DEFER_BLOCKING 0x0 ;  /* 0x0000000000007b1d */ /* 0x000fe20000010000 */
[----:B------:R-:W-:Y:S01]  /*1310*/  UISETP.NE.AND UP1, UPT, UR8, 0x2, UPT ;  /* 0x000000020800788c */ /* 0x000fe2000bf25270 */
[----:B------:R-:W-:Y:S02]  /*1320*/  ISETP.NE.OR P5, PT, R0, 0x2, !P5 ;  /* 0x000000020000780c */ /* 0x000fe40006fa5670 */
[----:B------:R-:W-:-:S06]  /*1330*/  LOP3.LUT R2, R170, 0x1f, RZ, 0xc0, !PT ;  /* 0x0000001faa027812 */ /* 0x000fcc00078ec0ff */
[----:B------:R-:W-:Y:S05]  /*1340*/  BRA.U UP1, `(.L_x_17) ;  /* 0x00000011013c7547 */ /* 0x000fea000b800000 */
[----:B------:R-:W1:Y:S01]  /*1350*/  LDCU UR13, c[0x0][0x38c] ;  /* 0x00007180ff0d77ac */ /* 0x000e620008000800 */
[----:B------:R-:W2:Y:S01]  /*1360*/  LDC R9, c[0x0][0x370] ;  /* 0x0000dc00ff097b82 */ /* 0x000ea20000000800 */
[----:B------:R-:W-:Y:S01]  /*1370*/  PLOP3.LUT P1, PT, PT, PT, UP2, 0x80, 0x8 ;  /* 0x000000000008781c */ /* 0x000fe20003f2f028 */
[----:B------:R-:W-:Y:S01]  /*1380*/  HFMA2 R12, -RZ, RZ, 0, 0 ;  /* 0x00000000ff0c7431 */ /* 0x000fe200000001ff */
[----:B------:R-:W-:Y:S01]  /*1390*/  ISETP.EQ.OR P4, PT, R2, RZ, P5 ;  /* 0x000000ff0200720c */ /* 0x000fe20002f82670 */
[----:B------:R-:W-:Y:S01]  /*13a0*/  IMAD.MOV.U32 R15, RZ, RZ, 0x1 ;  /* 0x00000001ff0f7424 */ /* 0x000fe200078e00ff */
[----:B------:R-:W-:Y:S01]  /*13b0*/  PLOP3.LUT P1, PT, P1, PT, PT, 0x8, 0x80 ;  /* 0x000000000080781c */ /* 0x000fe20000f2e170 */
[----:B------:R-:W-:Y:S01]  /*13c0*/  IMAD.MOV.U32 R14, RZ, RZ, RZ ;  /* 0x000000ffff0e7224 */ /* 0x000fe200078e00ff */
[----:B------:R-:W-:Y:S01]  /*13d0*/  MOV R8, 0x1 ;  /* 0x0000000100087802 */ /* 0x000fe20000000f00 */
[----:B------:R-:W4:Y:S01]  /*13e0*/  LDC R0, c[0x0][0x374] ;  /* 0x0000dd00ff007b82 */ /* 0x000f220000000800 */
[----:B------:R-:W-:Y:S01]  /*13f0*/  IMAD.MOV.U32 R10, RZ, RZ, RZ ;  /* 0x000000ffff0a7224 */ /* 0x000fe200078e00ff */
[----:B------:R-:W2:Y:S01]  /*1400*/  LDCU.64 UR22, c[0x0][0x348] ;  /* 0x00006900ff1677ac */ /* 0x000ea20008000a00 */
[----:B------:R-:W-:Y:S01]  /*1410*/  UMOV UR6, URZ ;  /* 0x000000ff00067c82 */ /* 0x000fe20008000000 */
[----:B-1----:R-:W-:-:S04]  /*1420*/  UIADD3 UR5, UPT, UPT, UR13, 0x3f, URZ ;  /* 0x0000003f0d057890 */ /* 0x002fc8000fffe0ff */
[----:B------:R-:W-:-:S04]  /*1430*/  USHF.R.S32.HI UR4, URZ, 0x1f, UR5 ;  /* 0x0000001fff047899 */ /* 0x000fc80008011405 */
[----:B------:R-:W-:-:S04]  /*1440*/  ULEA.HI UR4, UR4, UR5, URZ, 0x6 ;  /* 0x0000000504047291 */ /* 0x000fc8000f8f30ff */
[----:B------:R-:W-:Y:S02]  /*1450*/  USHF.R.S32.HI UR15, URZ, 0x6, UR4 ;  /* 0x00000006ff0f7899 */ /* 0x000fe40008011404 */
[----:B------:R-:W-:Y:S02]  /*1460*/  UIADD3 UR4, UPT, UPT, UR13, -0x1, URZ ;  /* 0xffffffff0d047890 */ /* 0x000fe4000fffe0ff */
[----:B------:R-:W-:Y:S02]  /*1470*/  UISETP.LT.U32.AND UP0, UPT, UR15, 0x3, UPT ;  /* 0x000000030f00788c */ /* 0x000fe4000bf01070 */
[----:B------:R-:W-:Y:S02]  /*1480*/  UISETP.GE.U32.AND UP1, UPT, UR4, -0x7f, UPT ;  /* 0xffffff810400788c */ /* 0x000fe4000bf26070 */
[----:B------:R-:W-:Y:S02]  /*1490*/  USEL UR14, UR15, 0x3, UP0 ;  /* 0x000000030f0e7887 */ /* 0x000fe40008000000 */
[----:B------:R-:W-:-:S02]  /*14a0*/  UIADD3 UR13, UPT, UPT, UR13, 0x7e, URZ ;  /* 0x0000007e0d0d7890 */ /* 0x000fc4000fffe0ff */
[----:B------:R-:W-:Y:S02]  /*14b0*/  UIADD3 UR5, UPT, UPT, UR14, -0x1, URZ ;  /* 0xffffffff0e057890 */ /* 0x000fe4000fffe0ff */
[----:B------:R-:W-:-:S03]  /*14c0*/  UIADD3 UR7, UPT, UPT, UR15, -UR14, URZ ;  /* 0x8000000e0f077290 */ /* 0x000fc6000fffe0ff */
[----:B------:R-:W-:-:S04]  /*14d0*/  @UP1 UIADD3 UR5, UPT, UPT, UR14, URZ, URZ ;  /* 0x000000ff0e051290 */ /* 0x000fc8000fffe0ff */
[----:B--2---:R-:W-:-:S12]  /*14e0*/  UIADD3 UR5, UPT, UPT, UR5, 0x1, URZ ;  /* 0x0000000105057890 */ /* 0x004fd8000fffe0ff */
.L_x_35:
[----:B------:R-:W-:Y:S01]  /*14f0*/  UISETP.NE.AND UP0, UPT, UR37, URZ, UPT ;  /* 0x000000ff2500728c */ /* 0x000fe2000bf05270 */
[----:B------:R-:W1:Y:S08]  /*1500*/  S2UR UR37, SR_CgaCtaId ;  /* 0x00000000002579c3 */ /* 0x000e700000008800 */
[----:B------:R-:W-:Y:S05]  /*1510*/  BRA.U UP0, `(.L_x_18) ;  /* 0x0000000100347547 */ /* 0x000fea000b800000 */
[----:B------:R-:W2:Y:S01]  /*1520*/  S2R R2, SR_CgaCtaId ;  /* 0x0000000000027919 */ /* 0x000ea20000008800 */
[----:B------:R-:W-:-:S04]  /*1530*/  MOV R3, 0x400 ;  /* 0x0000040000037802 */ /* 0x000fc80000000f00 */
[----:B--2---:R-:W-:Y:S02]  /*1540*/  LEA R3, R2, R3, 0x18 ;  /* 0x0000000302037211 */ /* 0x004fe400078ec0ff */
[----:B------:R-:W-:-:S03]  /*1550*/  SHF.L.U32 R2, R8, 0x1f, RZ ;  /* 0x0000001f08027819 */ /* 0x000fc600000006ff */
[----:B------:R-:W-:-:S04]  /*1560*/  IMAD R3, R10, 0x8, R3 ;  /* 0x000000080a037824 */ /* 0x000fc800078e0203 */
[----:B------:R-:W2:Y:S02]  /*1570*/  SYNCS.PHASECHK.TRANS64.TRYWAIT P0, [R3+URZ+0xd0], R2 ;  /* 0x0000d002030075a7 */ /* 0x000ea400080011ff */
[----:B--2---:R-:W-:Y:S05]  /*1580*/  @!P0 BRA `(.L_x_19) ;  /* 0x00000094008c8947 */ /* 0x004fea0003800000 */
.L_x_128:
[----:B------:R-:W-:Y:S01]  /*1590*/  VIADD R10, R10, 0x1 ;  /* 0x000000010a0a7836 */ /* 0x000fe20000000000 */
[----:B------:R2:W-:Y:S04]  /*15a0*/  SYNCS.ARRIVE.TRANS64.A1T0 RZ, [R3+URZ+0xc0], RZ ;  /* 0x0000c0ff03ff79a7 */ /* 0x0005e800081000ff */
[----:B------:R-:W-:-:S04]  /*15b0*/  ISETP.NE.AND P0, PT, R10, 0x2, PT ;  /* 0x000000020a00780c */ /* 0x000fc80003f05270 */
[----:B------:R-:W-:Y:S02]  /*15c0*/  SEL R10, R10, RZ, P0 ;  /* 0x000000ff0a0a7207 */ /* 0x000fe40000000000 */
[----:B--2---:R-:W-:-:S04]  /*15d0*/  SEL R3, RZ, 0x1, P0 ;  /* 0x00000001ff037807 */ /* 0x004fc80000000000 */
[----:B------:R-:W-:-:S07]  /*15e0*/  LOP3.LUT R8, R8, R3, RZ, 0x3c, !PT ;  /* 0x0000000308087212 */ /* 0x000fce00078e3cff */
.L_x_18:
[----:B------:R-:W-:Y:S01]  /*15f0*/  UMOV UR4, 0x400 ;  /* 0x0000040000047882 */ /* 0x000fe20000000000 */
[----:B------:R-:W-:Y:S01]  /*1600*/  SHF.L.U32 R2, R15, 0x1f, RZ ;  /* 0x0000001f0f027819 */ /* 0x000fe200000006ff */
[----:B-1----:R-:W-:Y:S01]  /*1610*/  ULEA UR4, UR37, UR4, 0x18 ;  /* 0x0000000425047291 */ /* 0x002fe2000f8ec0ff */
[----:B------:R-:W-:Y:S01]  /*1620*/  R2UR UR35, R21 ;  /* 0x00000000152372ca */ /* 0x000fe200000e0000 */
[----:B------:R-:W-:Y:S01]  /*1630*/  UISETP.GE.U32.AND UP0, UPT, UR13, 0x7f, UPT ;  /* 0x0000007f0d00788c */ /* 0x000fe2000bf06070 */
[----:B------:R-:W-:Y:S01]  /*1640*/  R2UR UR11, R20 ;  /* 0x00000000140b72ca */ /* 0x000fe200000e0000 */
[----:B------:R-:W-:Y:S01]  /*1650*/  ULEA UR8, UR6, UR4, 0x3 ;  /* 0x0000000406087291 */ /* 0x000fe2000f8e18ff */
[----:B------:R-:W-:-:S08]  /*1660*/  UMOV UR24, URZ ;  /* 0x000000ff00187c82 */ /* 0x000fd00008000000 */
[----:B------:R1:W2:Y:S01]  /*1670*/  SYNCS.PHASECHK.TRANS64.TRYWAIT P0, [UR8+0x18], R2 ;  /* 0x00001802ff0075a7 */ /* 0x0002a20008001108 */
[----:B------:R-:W-:Y:S02]  /*1680*/  USHF.L.U32 UR35, UR35, 0x7, URZ ;  /* 0x0000000723237899 */ /* 0x000fe400080006ff */
[----:B------:R-:W-:Y:S01]  /*1690*/  USHF.L.U32 UR11, UR11, 0x8, URZ ;  /* 0x000000080b0b7899 */ /* 0x000fe200080006ff */
[----:B------:R-:W-:Y:S11]  /*16a0*/  BRA.U !UP0, `(.L_x_20) ;  /* 0x0000000108a87547 */ /* 0x000ff6000b800000 */
[----:B------:R-:W-:Y:S01]  /*16b0*/  UMOV UR16, URZ ;  /* 0x000000ff00107c82 */ /* 0x000fe20008000000 */
[----:B------:R-:W-:-:S05]  /*16c0*/  UMOV UR17, UR6 ;  /* 0x0000000600117c82 */ /* 0x000fca0008000000 */
.L_x_25:
[----:B-1----:R-:W-:Y:S01]  /*16d0*/  ULEA UR33, UR17, UR4, 0x3 ;  /* 0x0000000411217291 */ /* 0x002fe2000f8e18ff */
[----:B--2---:R-:W-:Y:S01]  /*16e0*/  @!P5 MOV R3, 0xc000 ;  /* 0x0000c0000003d802 */ /* 0x004fe20000000f00 */
[----:B--2---:R-:W-:Y:S10]  /*16f0*/  @P0 BRA `(.L_x_21) ;  /* 0x00000000000c0947 */ /* 0x004ff40003800000 */
[----:B------:R-:W-:-:S04]  /*1700*/  SHF.L.U32 R5, R15, 0x1f, RZ ;  /* 0x0000001f0f057819 */ /* 0x000fc800000006ff */
[----:B------:R-:W2:Y:S02]  /*1710*/  SYNCS.PHASECHK.TRANS64.TRYWAIT P0, [UR33+0x18], R5 ;  /* 0x00001805ff0075a7 */ /* 0x000ea40008001121 */
[----:B--2---:R-:W-:Y:S05]  /*1720*/  @!P0 BRA `(.L_x_22) ;  /* 0x0000009400388947 */ /* 0x004fea0003800000 */
.L_x_21:
[----:B------:R2:W-:Y:S01]  /*1730*/  @!P5 SYNCS.ARRIVE.TRANS64 RZ, [UR33], R3 ;  /* 0x00000003ffffd9a7 */ /* 0x0005e20008000021 */
[----:B------:R-:W-:Y:S04]  /*1740*/  BSSY.RECONVERGENT B0, `(.L_x_23) ;  /* 0x0000003000007945 */ /* 0x000fe80003800200 */
[----:B------:R-:W-:Y:S05]  /*1750*/  @P4 BRA `(.L_x_24) ;  /* 0x0000000000044947 */ /* 0x000fea0003800000 */
[----:B------:R-:W-:Y:S05]  /*1760*/  BPT.TRAP 0x1 ;  /* 0x000000040000795c */ /* 0x000fea0000300000 */
.L_x_24:
[----:B------:R-:W-:Y:S05]  /*1770*/  BSYNC.RECONVERGENT B0 ;  /* 0x0000000000007941 */ /* 0x000fea0003800200 */
.L_x_23:
[----:B------:R-:W-:Y:S02]  /*1780*/  UIADD3 UR6, UPT, UPT, UR17, 0x1, URZ ;  /* 0x0000000111067890 */ /* 0x000fe4000fffe0ff */
[----:B------:R-:W-:Y:S02]  /*1790*/  ULEA UR32, UR17, UR4, 0xe ;  /* 0x0000000411207291 */ /* 0x000fe4000f8e70ff */
[----:B------:R-:W-:Y:S02]  /*17a0*/  UISETP.NE.AND UP0, UPT, UR6, 0x3, UPT ;  /* 0x000000030600788c */ /* 0x000fe4000bf05270 */
[----:B------:R-:W-:Y:S02]  /*17b0*/  UIADD3 UR26, UP1, UPT, UR22, 0x80, URZ ;  /* 0x00000080161a7890 */ /* 0x000fe4000ff3e0ff */
[----:B------:R-:W-:Y:S02]  /*17c0*/  USEL UR9, URZ, 0x1, UP0 ;  /* 0x00000001ff097887 */ /* 0x000fe40008000000 */
[----:B------:R-:W-:-:S02]  /*17d0*/  USEL UR6, UR6, URZ, UP0 ;  /* 0x000000ff06067287 */ /* 0x000fc40008000000 */
[----:B------:R-:W-:Y:S02]  /*17e0*/  UIADD3 UR20, UP0, UPT, UR22, 0x180, URZ ;  /* 0x0000018016147890 */ /* 0x000fe4000ff1e0ff */
[----:B------:R-:W-:Y:S01]  /*17f0*/  ULEA UR8, UR6, UR4, 0x3 ;  /* 0x0000000406087291 */ /* 0x000fe2000f8e18ff */
[----:B------:R-:W-:Y:S01]  /*1800*/  LOP3.LUT R15, R15, UR9, RZ, 0x3c, !PT ;  /* 0x000000090f0f7c12 */ /* 0x000fe2000f8e3cff */
[----:B------:R-:W-:Y:S02]  /*1810*/  USHF.L.U32 UR34, UR16, 0x6, URZ ;  /* 0x0000000610227899 */ /* 0x000fe400080006ff */
[----:B------:R-:W-:Y:S01]  /*1820*/  UIADD3.X UR27, UPT, UPT, URZ, UR23, URZ, UP1, !UPT ;  /* 0x00000017ff1b7290 */ /* 0x000fe20008ffe4ff */
[----:B-1----:R-:W-:Y:S01]  /*1830*/  SHF.L.U32 R2, R15, 0x1f, RZ ;  /* 0x0000001f0f027819 */ /* 0x002fe200000006ff */
[----:B------:R-:W-:Y:S02]  /*1840*/  UIADD3 UR32, UPT, UPT, UR32, 0x10800, URZ ;  /* 0x0001080020207890 */ /* 0x000fe4000fffe0ff */
[----:B------:R-:W-:Y:S01]  /*1850*/  UIADD3.X UR21, UPT, UPT, URZ, UR23, URZ, UP0, !UPT ;  /* 0x00000017ff157290 */ /* 0x000fe200087fe4ff */
[----:B------:R1:W1:Y:S01]  /*1860*/  SYNCS.PHASECHK.TRANS64.TRYWAIT P0, [UR8+0x18], R2 ;  /* 0x00001802ff0075a7 */ /* 0x0002620008001108 */
[----:B------:R-:W-:Y:S01]  /*1870*/  ULEA UR8, UR17, UR4, 0xf ;  /* 0x0000000411087291 */ /* 0x000fe2000f8e78ff */
[----:B------:R-:W-:Y:S01]  /*1880*/  UMOV UR18, 0x0 ;  /* 0x0000000000127882 */ /* 0x000fe20000000000 */
[----:B------:R-:W-:-:S02]  /*1890*/  UMOV UR19, 0x10000000 ;  /* 0x1000000000137882 */ /* 0x000fc40000000000 */
[----:B------:R-:W-:Y:S01]  /*18a0*/  UIADD3 UR8, UPT, UPT, UR8, 0x1c800, URZ ;  /* 0x0001c80008087890 */ /* 0x000fe2000fffe0ff */
[----:B------:R1:W-:Y:S01]  /*18b0*/  UTMALDG.3D [UR32], [UR26], desc[UR18] ;  /* 0x000012201a0075b4 */ /* 0x0003e20008011000 */
[----:B------:R-:W-:Y:S01]  /*18c0*/  UMOV UR12, UR36 ;  /* 0x00000024000c7c82 */ /* 0x000fe20008000000 */
[----:B------:R-:W-:Y:S01]  /*18d0*/  UMOV UR9, UR33 ;  /* 0x0000002100097c82 */ /* 0x000fe20008000000 */
[----:B------:R-:W-:Y:S01]  /*18e0*/  UMOV UR10, UR34 ;  /* 0x00000022000a7c82 */ /* 0x000fe20008000000 */
[----:B------:R-:W-:Y:S01]  /*18f0*/  UIADD3 UR16, UPT, UPT, UR16, 0x1, URZ ;  /* 0x0000000110107890 */ /* 0x000fe2000fffe0ff */
[----:B------:R-:W-:Y:S01]  /*1900*/  UMOV UR24, UR5 ;  /* 0x0000000500187c82 */ /* 0x000fe20008000000 */
[----:B------:R-:W-:Y:S02]  /*1910*/  UMOV UR17, UR6 ;  /* 0x0000000600117c82 */ /* 0x000fe40008000000 */
[----:B------:R1:W-:Y:S01]  /*1920*/  UTMALDG.3D [UR8], [UR20], desc[UR18] ;  /* 0x00001208140075b4 */ /* 0x0003e20008011000 */
[----:B------:R-:W-:-:S09]  /*1930*/  UISETP.NE.AND UP0, UPT, UR16, UR5, UPT ;  /* 0x000000051000728c */ /* 0x000fd2000bf05270 */
[----:B------:R-:W-:Y:S05]  /*1940*/  BRA.U UP0, `(.L_x_25) ;  /* 0xfffffffd00607547 */ /* 0x000fea000b83ffff */
.L_x_20:
[----:B-1----:R-:W-:Y:S01]  /*1950*/  ULEA UR8, UR6, UR4, 0x3 ;  /* 0x0000000406087291 */ /* 0x002fe2000f8e18ff */
[----:B------:R-:W-:Y:S01]  /*1960*/  SHF.L.U32 R2, R15, 0x1f, RZ ;  /* 0x0000001f0f027819 */ /* 0x000fe200000006ff */
[----:B------:R-:W-:Y:S01]  /*1970*/  @!P1 SYNCS.ARRIVE.TRANS64.A1T0 RZ, [UR4+0x78], RZ ;  /* 0x000078ffffff99a7 */ /* 0x000fe20008100004 */
[----:B------:R-:W-:-:S06]  /*1980*/  UISETP.GT.AND UP0, UPT, UR15, UR14, UPT ;  /* 0x0000000e0f00728c */ /* 0x000fcc000bf04270 */
[----:B--2---:R1:W2:Y:S03]  /*1990*/  SYNCS.PHASECHK.TRANS64.TRYWAIT P0, [UR8+0x18], R2 ;  /* 0x00001802ff0075a7 */ /* 0x0042a60008001108 */
[----:B------:R-:W-:Y:S05]  /*19a0*/  BRA.U !UP0, `(.L_x_26) ;  /* 0x0000000108ac7547 */ /* 0x000fea000b800000 */
[----:B------:R-:W-:Y:S01]  /*19b0*/  UIADD3 UR21, UPT, UPT, UR7, UR24, URZ ;  /* 0x0000001807157290 */ /* 0x000fe2000fffe0ff */
[----:B------:R-:W-:-:S11]  /*19c0*/  UMOV UR25, UR6 ;  /* 0x0000000600197c82 */ /* 0x000fd60008000000 */
.L_x_31:
[----:B-1----:R-:W-:Y:S01]  /*19d0*/  ULEA UR17, UR25, UR4, 0x3 ;  /* 0x0000000419117291 */ /* 0x002fe2000f8e18ff */
[----:B--2---:R-:W-:Y:S01]  /*19e0*/  @!P5 MOV R3, 0xc000 ;  /* 0x0000c0000003d802 */ /* 0x004fe20000000f00 */
[----:B--2---:R-:W-:Y:S10]  /*19f0*/  @P0 BRA `(.L_x_27) ;  /* 0x00000000000c0947 */ /* 0x004ff40003800000 */
[----:B------:R-:W-:-:S04]  /*1a00*/  SHF.L.U32 R5, R15, 0x1f, RZ ;  /* 0x0000001f0f057819 */ /* 0x000fc800000006ff */
[----:B------:R-:W2:Y:S02]  /*1a10*/  SYNCS.PHASECHK.TRANS64.TRYWAIT P0, [UR17+0x18], R5 ;  /* 0x00001805ff0075a7 */ /* 0x000ea40008001111 */
[----:B--2---:R-:W-:Y:S05]  /*1a20*/  @!P0 BRA `(.L_x_28) ;  /* 0x0000009000908947 */ /* 0x004fea0003800000 */
.L_x_27:
[----:B------:R2:W-:Y:S01]  /*1a30*/  @!P5 SYNCS.ARRIVE.TRANS64 RZ, [UR17], R3 ;  /* 0x00000003ffffd9a7 */ /* 0x0005e20008000011 */
[----:B------:R-:W-:Y:S04]  /*1a40*/  BSSY.RECONVERGENT B0, `(.L_x_29) ;  /* 0x0000003000007945 */ /* 0x000fe80003800200 */
[----:B------:R-:W-:Y:S05]  /*1a50*/  @P4 BRA `(.L_x_30) ;  /* 0x0000000000044947 */ /* 0x000fea0003800000 */
[----:B------:R-:W-:Y:S05]  /*1a60*/  BPT.TRAP 0x1 ;  /* 0x000000040000795c */ /* 0x000fea0000300000 */
.L_x_30:
[----:B------:R-:W-:Y:S05]  /*1a70*/  BSYNC.RECONVERGENT B0 ;  /* 0x0000000000007941 */ /* 0x000fea0003800200 */
.L_x_29:
        /* <DEDUP_REMOVED lines=10> */
[----:B------:R-:W-:Y:S01]  /*1b20*/  UIADD3 UR16, UPT, UPT, UR16, 0x10800, URZ ;  /* 0x0001080010107890 */ /* 0x000fe2000fffe0ff */
[----:B-1----:R-:W-:Y:S01]  /*1b30*/  SHF.L.U32 R2, R15, 0x1f, RZ ;  /* 0x0000001f0f027819 */ /* 0x002fe200000006ff */
[----:B------:R-:W-:Y:S02]  /*1b40*/  UIADD3.X UR31, UPT, UPT, URZ, UR23, URZ, UP1, !UPT ;  /* 0x00000017ff1f7290 */ /* 0x000fe40008ffe4ff */
[----:B------:R-:W-:Y:S01]  /*1b50*/  UIADD3.X UR29, UPT, UPT, URZ, UR23, URZ, UP0, !UPT ;  /* 0x00000017ff1d7290 */ /* 0x000fe200087fe4ff */
[----:B------:R1:W1:Y:S01]  /*1b60*/  SYNCS.PHASECHK.TRANS64.TRYWAIT P0, [UR8+0x18], R2 ;  /* 0x00001802ff0075a7 */ /* 0x0002620008001108 */
[----:B------:R-:W-:Y:S01]  /*1b70*/  ULEA UR8, UR25, UR4, 0xf ;  /* 0x0000000419087291 */ /* 0x000fe2000f8e78ff */
[----:B------:R-:W-:Y:S01]  /*1b80*/  UMOV UR26, 0x0 ;  /* 0x00000000001a7882 */ /* 0x000fe20000000000 */
[----:B------:R-:W-:-:S02]  /*1b90*/  UMOV UR27, 0x10000000 ;  /* 0x10000000001b7882 */ /* 0x000fc40000000000 */
[----:B------:R-:W-:Y:S01]  /*1ba0*/  UIADD3 UR8, UPT, UPT, UR8, 0x1c800, URZ ;  /* 0x0001c80008087890 */ /* 0x000fe2000fffe0ff */
[----:B------:R-:W-:Y:S01]  /*1bb0*/  UMOV UR19, UR35 ;  /* 0x0000002300137c82 */ /* 0x000fe20008000000 */
[----:B------:R-:W-:Y:S01]  /*1bc0*/  UMOV UR20, UR36 ;  /* 0x0000002400147c82 */ /* 0x000fe20008000000 */
[----:B------:R-:W-:Y:S01]  /*1bd0*/  UMOV UR12, UR36 ;  /* 0x00000024000c7c82 */ /* 0x000fe20008000000 */
[----:B------:R-:W-:Y:S01]  /*1be0*/  UMOV UR9, UR17 ;  /* 0x0000001100097c82 */ /* 0x000fe20008000000 */
[----:B------:R-:W-:Y:S01]  /*1bf0*/  UMOV UR10, UR18 ;  /* 0x00000012000a7c82 */ /* 0x000fe20008000000 */
[----:B------:R1:W-:Y:S01]  /*1c00*/  UTMALDG.3D [UR16], [UR30], desc[UR26] ;  /* 0x00001a101e0075b4 */ /* 0x0003e20008011000 */
[----:B------:R-:W-:Y:S01]  /*1c10*/  UIADD3 UR24, UPT, UPT, UR24, 0x1, URZ ;  /* 0x0000000118187890 */ /* 0x000fe2000fffe0ff */
[----:B------:R-:W-:-:S03]  /*1c20*/  UMOV UR25, UR6 ;  /* 0x0000000600197c82 */ /* 0x000fc60008000000 */
[----:B------:R-:W-:Y:S01]  /*1c30*/  UISETP.NE.AND UP0, UPT, UR24, UR21, UPT ;  /* 0x000000151800728c */ /* 0x000fe2000bf05270 */
[----:B------:R1:W-:Y:S08]  /*1c40*/  UTMALDG.3D [UR8], [UR28], desc[UR26] ;  /* 0x00001a081c0075b4 */ /* 0x0003f00008011000 */
[----:B------:R-:W-:Y:S05]  /*1c50*/  BRA.U UP0, `(.L_x_31) ;  /* 0xfffffffd005c7547 */ /* 0x000fea000b83ffff */
.L_x_26:
[----:B-1----:R-:W-:Y:S01]  /*1c60*/  LEA R2, R14, UR4, 0x3 ;  /* 0x000000040e027c11 */ /* 0x002fe2000f8e18ff */
[----:B------:R-:W-:Y:S01]  /*1c70*/  NOP ;  /* 0x0000000000007918 */ /* 0x000fe20000000000 */
[----:B--2---:R-:W-:Y:S02]  /*1c80*/  SHF.L.U32 R3, R12, 0x1f, RZ ;  /* 0x0000001f0c037819 */ /* 0x004fe400000006ff */
[----:B------:R-:W-:Y:S02]  /*1c90*/  LEA R4, R14, UR4, 0x4 ;  /* 0x000000040e047c11 */ /* 0x000fe4000f8e20ff */
[----:B------:R-:W1:Y:S02]  /*1ca0*/  SYNCS.PHASECHK.TRANS64.TRYWAIT P0, [R2+URZ+0x80], R3 ;  /* 0x00008003020075a7 */ /* 0x000e6400080011ff */
[----:B-1----:R-:W-:Y:S05]  /*1cb0*/  @!P0 BRA `(.L_x_32) ;  /* 0x0000009000048947 */ /* 0x002fea0003800000 */
.L_x_131:
[----:B------:R-:W2:Y:S01]  /*1cc0*/  LDS.128 R4, [R4+0xf0] ;  /* 0x0000f00004047984 */ /* 0x000ea20000000c00 */
[----:B---3--:R-:W-:Y:S01]  /*1cd0*/  ISETP.GE.AND P0, PT, R72, 0x1, PT ;  /* 0x000000014800780c */ /* 0x008fe20003f06270 */
[----:B-1----:R-:W-:Y:S01]  /*1ce0*/  VIADD R2, R2, 0x90 ;  /* 0x0000009002027836 */ /* 0x002fe20000000000 */
[----:B------:R-:W-:Y:S01]  /*1cf0*/  @!PT LDS RZ, [RZ] ;  /* 0x00000000fffff984 */ /* 0x000fe20000000800 */
[----:B------:R-:W-:Y:S01]  /*1d00*/  @!PT LDS RZ, [RZ] ;  /* 0x00000000fffff984 */ /* 0x000fe20000000800 */
[----:B------:R-:W-:Y:S01]  /*1d10*/  @!PT LDS RZ, [RZ] ;  /* 0x00000000fffff984 */ /* 0x000fe20000000800 */
[----:B------:R-:W-:Y:S01]  /*1d20*/  @!PT LDS RZ, [RZ] ;  /* 0x00000000fffff984 */ /* 0x000fe20000000800 */
[----:B------:R1:W-:Y:S06]  /*1d30*/  MEMBAR.ALL.CTA ;  /* 0x0000000000007992 */ /* 0x0003ec0000008000 */
[----:B-1----:R-:W1:Y:S01]  /*1d40*/  FENCE.VIEW.ASYNC.S ;  /* 0x00000000000073c6 */ /* 0x002e620000000000 */
[----:B------:R-:W-:-:S04]  /*1d50*/  PRMT R2, RZ, 0x654, R2 ;  /* 0x00000654ff027816 */ /* 0x000fc80000000002 */
[----:B-1----:R1:W-:Y:S01]  /*1d60*/  SYNCS.ARRIVE.TRANS64.RED.A1T0 RZ, [R2+URZ], RZ ;  /* 0x000000ff02ff79a7 */ /* 0x0023e200081004ff */
[----:B--2---:R-:W-:-:S13]  /*1d70*/  LOP3.LUT P2, RZ, R6, 0x1, RZ, 0xc0, !PT ;  /* 0x0000000106ff7812 */ /* 0x004fda000784c0ff */
[----:B------:R-:W-:Y:S01]  /*1d80*/  @P2 SHF.R.U32.HI R3, RZ, 0x10, R5 ;  /* 0x00000010ff032819 */ /* 0x000fe20000011605 */
[----:B------:R-:W-:Y:S01]  /*1d90*/  VOTEU.ANY UP0, P2 ;  /* 0x0000000000ff7886 */ /* 0x000fe20001000100 */
[----:B------:R-:W-:Y:S02]  /*1da0*/  @P2 MOV R13, R4 ;  /* 0x00000004000d2202 */ /* 0x000fe40000000f00 */
[----:B------:R-:W-:Y:S02]  /*1db0*/  @P2 R2UR.BROADCAST UR8, R3 ;  /* 0x00000000030822ca */ /* 0x000fe400008e0000 */
[----:B------:R-:W-:-:S11]  /*1dc0*/  @P2 LOP3.LUT R11, R5, 0xffff, RZ, 0xc0, !PT ;  /* 0x0000ffff050b2812 */ /* 0x000fd600078ec0ff */
[----:B------:R-:W-:Y:S01]  /*1dd0*/  @UP0 UMOV UR36, UR8 ;  /* 0x0000000800240c82 */ /* 0x000fe20008000000 */
[----:B-1----:R-:W-:Y:S05]  /*1de0*/  @!P0 BRA `(.L_x_33) ;  /* 0x0000000000b88947 */ /* 0x002fea0003800000 */
[----:B------:R-:W4:Y:S01]  /*1df0*/  LDC.64 R4, c[0x0][0xb18] ;  /* 0x0002c600ff047b82 */ /* 0x000f220000000a00 */
[----:B------:R-:W-:-:S07]  /*1e00*/  ISETP.NE.AND P3, PT, R72, 0x1, PT ;  /* 0x000000014800780c */ /* 0x000fce0003f65270 */
[----:B------:R-:W1:Y:S08]  /*1e10*/  LDC.64 R6, c[0x0][0xb10] ;  /* 0x0002c400ff067b82 */ /* 0x000e700000000a00 */
[----:B------:R-:W2:Y:S08]  /*1e20*/  LDC R16, c[0x0][0xb20] ;  /* 0x0002c800ff107b82 */ /* 0x000eb00000000800 */
[----:B------:R-:W3:Y:S01]  /*1e30*/  LDC R18, c[0x0][0xb0c] ;  /* 0x0002c300ff127b82 */ /* 0x000ee20000000800 */
[----:B----4-:R-:W-:Y:S01]  /*1e40*/  IMAD.HI.U32 R17, R0, R5, RZ ;  /* 0x0000000500117227 */ /* 0x010fe200078e00ff */
[----:B------:R-:W-:-:S03]  /*1e50*/  ISETP.NE.AND P0, PT, R4, 0x1, PT ;  /* 0x000000010400780c */ /* 0x000fc60003f05270 */
[----:B------:R-:W-:-:S03]  /*1e60*/  IMAD.HI.U32 R5, R11, R5, RZ ;  /* 0x000000050b057227 */ /* 0x000fc600078e00ff */
[----:B------:R-:W4:Y:S01]  /*1e70*/  LDC.64 R2, c[0x0][0xb28] ;  /* 0x0002ca00ff027b82 */ /* 0x000f220000000a00 */
[----:B-1----:R-:W-:-:S04]  /*1e80*/  IMAD.HI.U32 R20, R9, R6, RZ ;  /* 0x0000000609147227 */ /* 0x002fc800078e00ff */
[----:B------:R-:W-:Y:S01]  /*1e90*/  IMAD.HI.U32 R22, R13, R6, RZ ;  /* 0x000000060d167227 */ /* 0x000fe200078e00ff */
[----:B------:R-:W-:Y:S02]  /*1ea0*/  SHF.R.U32.HI R20, RZ, R7, R20 ;  /* 0x00000007ff147219 */ /* 0x000fe40000011614 */
[-C--:B--2---:R-:W-:Y:S02]  /*1eb0*/  SHF.R.U32.HI R17, RZ, R16.reuse, R17 ;  /* 0x00000010ff117219 */ /* 0x084fe40000011611 */
[----:B------:R-:W-:Y:S02]  /*1ec0*/  SHF.R.U32.HI R16, RZ, R16, R5 ;  /* 0x00000010ff107219 */ /* 0x000fe40000011605 */
[----:B------:R-:W-:Y:S02]  /*1ed0*/  SEL R17, R0, R17, !P0 ;  /* 0x0000001100117207 */ /* 0x000fe40004000000 */
[----:B------:R-:W-:Y:S02]  /*1ee0*/  SHF.R.U32.HI R22, RZ, R7, R22 ;  /* 0x00000007ff167219 */ /* 0x000fe40000011616 */
[----:B---3--:R-:W-:-:S02]  /*1ef0*/  ISETP.NE.AND P1, PT, R18, 0x1, PT ;  /* 0x000000011200780c */ /* 0x008fc40003f25270 */
[----:B------:R-:W-:Y:S02]  /*1f00*/  SEL R5, R11, R16, !P0 ;  /* 0x000000100b057207 */ /* 0x000fe40004000000 */
[----:B------:R-:W-:Y:S02]  /*1f10*/  SEL R19, R9, R20, !P1 ;  /* 0x0000001409137207 */ /* 0x000fe40004800000 */
[----:B------:R-:W-:Y:S01]  /*1f20*/  SEL R7, R13, R22, !P1 ;  /* 0x000000160d077207 */ /* 0x000fe20004800000 */
[----:B----4-:R-:W-:-:S04]  /*1f30*/  IMAD.HI.U32 R20, R17, R2, RZ ;  /* 0x0000000211147227 */ /* 0x010fc800078e00ff */
[----:B------:R-:W-:Y:S01]  /*1f40*/  IMAD.HI.U32 R6, R19, R2, RZ ;  /* 0x0000000213067227 */ /* 0x000fe200078e00ff */
[----:B------:R-:W-:-:S04]  /*1f50*/  @P3 SHF.R.U32.HI R17, RZ, R3, R20 ;  /* 0x00000003ff113219 */ /* 0x000fc80000011614 */
        /* <DEDUP_REMOVED lines=8> */
[----:B------:R-:W-:-:S04]  /*1fe0*/  @!P0 IMAD.HI.U32 R16, R7, R2, RZ ;  /* 0x0000000207108227 */ /* 0x000fc800078e00ff */
[----:B------:R-:W-:Y:S01]  /*1ff0*/  IMAD.MOV R2, RZ, RZ, -R6 ;  /* 0x000000ffff027224 */ /* 0x000fe200078e0a06 */
[----:B------:R-:W-:-:S03]  /*2000*/  @!P0 SHF.R.U32.HI R16, RZ, R3, R16 ;  /* 0x00000003ff108219 */ /* 0x000fc60000011610 */
[----:B------:R-:W-:Y:S01]  /*2010*/  IMAD R2, R72, R2, R5 ;  /* 0x0000000248027224 */ /* 0x000fe200078e0205 */
[----:B------:R-:W-:Y:S02]  /*2020*/  @!P0 SEL R3, R7, R16, !P3 ;  /* 0x0000001007038207 */ /* 0x000fe40005800000 */
[----:B------:R-:W-:-:S03]  /*2030*/  IADD3 R16, PT, PT, -R5, RZ, RZ ;  /* 0x000000ff05107210 */ /* 0x000fc60007ffe1ff */
[--C-:B------:R-:W-:Y:S02]  /*2040*/  @!P0 IMAD.IADD R6, R6, 0x1, -R3.reuse ;  /* 0x0000000106068824 */ /* 0x100fe400078e0a03 */
[----:B------:R-:W-:Y:S01]  /*2050*/  @!P0 IMAD R3, R2, R19, R3 ;  /* 0x0000001302038224 */ /* 0x000fe200078e0203 */
[----:B------:R-:W-:Y:S01]  /*2060*/  IADD3 R2, PT, PT, -R7, RZ, RZ ;  /* 0x000000ff07027210 */ /* 0x000fe20007ffe1ff */
[----:B------:R-:W-:Y:S02]  /*2070*/  @!P0 IMAD R5, R72, R6, R7 ;  /* 0x0000000648058224 */ /* 0x000fe400078e0207 */
[----:B------:R-:W-:Y:S02]  /*2080*/  IMAD R11, R4, R16, R11 ;  /* 0x00000010040b7224 */ /* 0x000fe400078e020b */
[----:B------:R-:W-:Y:S02]  /*2090*/  @!P0 IMAD.MOV.U32 R7, RZ, RZ, R3 ;  /* 0x000000ffff078224 */ /* 0x000fe400078e0003 */
[----:B------:R-:W-:-:S02]  /*20a0*/  IMAD R2, R18, R2, R13 ;  /* 0x0000000212027224 */ /* 0x000fc400078e020d */
[----:B------:R-:W-:Y:S02]  /*20b0*/  IMAD R11, R5, R4, R11 ;  /* 0x00000004050b7224 */ /* 0x000fe400078e020b */
[----:B------:R-:W-:Y:S02]  /*20c0*/  IMAD R13, R7, R18, R2 ;  /* 0x00000012070d7224 */ /* 0x000fe400078e0202 */
.L_x_33:
[----:B------:R-:W1:Y:S02]  /*20d0*/  LDCU UR8, c[0x0][0xb30] ;  /* 0x00016600ff0877ac */ /* 0x000e640008000800 */
[----:B-1----:R-:W-:-:S09]  /*20e0*/  UISETP.NE.AND UP0, UPT, UR8, 0x1, UPT ;  /* 0x000000010800788c */ /* 0x002fd2000bf05270 */
[----:B------:R-:W-:Y:S05]  /*20f0*/  BRA.U UP0, `(.L_x_34) ;  /* 0x0000000100407547 */ /* 0x000fea000b800000 */
[----:B------:R-:W1:Y:S08]  /*2100*/  LDC.64 R4, c[0x0][0xb10] ;  /* 0x0002c400ff047b82 */ /* 0x000e700000000a00 */
[----:B------:R-:W2:Y:S08]  /*2110*/  LDC.64 R2, c[0x0][0xb18] ;  /* 0x0002c600ff027b82 */ /* 0x000eb00000000a00 */
[----:B------:R-:W3:Y:S08]  /*2120*/  LDC R6, c[0x0][0xb20] ;  /* 0x0002c800ff067b82 */ /* 0x000ef00000000800 */
[----:B------:R-:W4:Y:S01]  /*2130*/  LDC R16, c[0x0][0xb0c] ;  /* 0x0002c300ff107b82 */ /* 0x000f220000000800 */
[----:B-1----:R-:W-:-:S05]  /*2140*/  IMAD.HI.U32 R4, R13, R4, RZ ;  /* 0x000000040d047227 */ /* 0x002fca00078e00ff */
[----:B------:R-:W-:Y:S01]  /*2150*/  SHF.R.U32.HI R4, RZ, R5, R4 ;  /* 0x00000005ff047219 */ /* 0x000fe20000011604 */
[----:B--2---:R-:W-:Y:S01]  /*2160*/  IMAD.HI.U32 R3, R11, R3, RZ ;  /* 0x000000030b037227 */ /* 0x004fe200078e00ff */
[----:B------:R-:W-:-:S04]  /*2170*/  ISETP.NE.AND P0, PT, R2, 0x1, PT ;  /* 0x000000010200780c */ /* 0x000fc80003f05270 */
[----:B---3--:R-:W-:-:S04]  /*2180*/  SHF.R.U32.HI R6, RZ, R6, R3 ;  /* 0x00000006ff067219 */ /* 0x008fc80000011603 */
[----:B------:R-:W-:Y:S02]  /*2190*/  SEL R3, R11, R6, !P0 ;  /* 0x000000060b037207 */ /* 0x000fe40004000000 */
[----:B----4-:R-:W-:-:S04]  /*21a0*/  ISETP.NE.AND P1, PT, R16, 0x1, PT ;  /* 0x000000011000780c */ /* 0x010fc80003f25270 */
[----:B------:R-:W-:-:S05]  /*21b0*/  SEL R4, R13, R4, !P1 ;  /* 0x000000040d047207 */ /* 0x000fca0004800000 */
[----:B------:R-:W-:Y:S02]  /*21c0*/  IMAD.IADD R5, R3, 0x1, -R4 ;  /* 0x0000000103057824 */ /* 0x000fe400078e0a04 */
[----:B------:R-:W-:Y:S02]  /*21d0*/  IMAD.IADD R3, R4, 0x1, -R3 ;  /* 0x0000000104037824 */ /* 0x000fe400078e0a03 */
[----:B------:R-:W-:Y:S02]  /*21e0*/  IMAD R13, R5, R16, R13 ;  /* 0x00000010050d7224 */ /* 0x000fe400078e020d */
[----:B------:R-:W-:-:S07]  /*21f0*/  IMAD R11, R3, R2, R11 ;  /* 0x00000002030b7224 */ /* 0x000fce00078e020b */
.L_x_34:
[----:B------:R-:W-:Y:S01]  /*2200*/  VIADD R14, R14, 0x1 ;  /* 0x000000010e0e7836 */ /* 0x000fe20000000000 */
[----:B------:R-:W-:Y:S01]  /*2210*/  PLOP3.LUT P1, PT, PT, PT, PT, 0x80, 0x8 ;  /* 0x000000000008781c */ /* 0x000fe20003f2f070 */
[----:B------:R-:W-:Y:S02]  /*2220*/  IMAD.IADD R21, R13, 0x1, R156 ;  /* 0x000000010d157824 */ /* 0x000fe400078e029c */
[----:B------:R-:W-:Y:S01]  /*2230*/  IMAD.IADD R20, R11, 0x1, R154 ;  /* 0x000000010b147824 */ /* 0x000fe200078e029a */
[----:B------:R-:W-:-:S04]  /*2240*/  ISETP.NE.AND P0, PT, R14, 0x2, PT ;  /* 0x000000020e00780c */ /* 0x000fc80003f05270 */
[----:B------:R-:W-:Y:S02]  /*2250*/  SEL R3, RZ, 0x1, P0 ;  /* 0x00000001ff037807 */ /* 0x000fe40000000000 */
[----:B------:R-:W-:Y:S02]  /*2260*/  SEL R14, R14, RZ, P0 ;  /* 0x000000ff0e0e7207 */ /* 0x000fe40000000000 */
[----:B------:R-:W-:Y:S01]  /*2270*/  LOP3.LUT R12, R12, R3, RZ, 0x3c, !PT ;  /* 0x000000030c0c7212 */ /* 0x000fe200078e3cff */
[----:B------:R-:W-:Y:S06]  /*2280*/  @P2 BRA `(.L_x_35) ;  /* 0xfffffff000982947 */ /* 0x000fec000383ffff */
[----:B------:R-:W-:Y:S01]  /*2290*/  UIADD3 UR4, UPT, UPT, UR4, 0x18, URZ ;  /* 0x0000001804047890 */ /* 0x000fe2000fffe0ff */
[----:B------:R-:W-:-:S03]  /*22a0*/  SHF.L.U32 R3, R15, 0x1f, RZ ;  /* 0x0000001f0f037819 */ /* 0x000fc600000006ff */
[----:B------:R-:W-:-:S09]  /*22b0*/  ULEA UR5, UR6, UR4, 0x3 ;  /* 0x0000000406057291 */ /* 0x000fd2000f8e18ff */
[----:B------:R-:W1:Y:S02]  /*22c0*/  SYNCS.PHASECHK.TRANS64.TRYWAIT P0, [UR5], R3 ;  /* 0x00000003ff0075a7 */ /* 0x000e640008001105 */
[----:B-1----:R-:W-:Y:S05]  /*22d0*/  @!P0 BRA `(.L_x_36) ;  /* 0x0000008800908947 */ /* 0x002fea0003800000 */
.L_x_133:
[----:B------:R-:W-:-:S04]  /*22e0*/  UIADD3 UR6, UPT, UPT, UR6, 0x1, URZ ;  /* 0x0000000106067890 */ /* 0x000fc8000fffe0ff */
[----:B------:R-:W-:-:S04]  /*22f0*/  UISETP.NE.AND UP0, UPT, UR6, 0x3, UPT ;  /* 0x000000030600788c */ /* 0x000fc8000bf05270 */
[----:B------:R-:W-:Y:S02]  /*2300*/  USEL UR7, URZ, 0x1, UP0 ;  /* 0x00000001ff077887 */ /* 0x000fe40008000000 */
[----:B------:R-:W-:-:S04]  /*2310*/  USEL UR6, UR6, URZ, UP0 ;  /* 0x000000ff06067287 */ /* 0x000fc80008000000 */
[----:B------:R-:W-:Y:S01]  /*2320*/  ULEA UR5, UR6, UR4, 0x3 ;  /* 0x0000000406057291 */ /* 0x000fe2000f8e18ff */
[----:B------:R-:W-:-:S04]  /*2330*/  LOP3.LUT R15, R15, UR7, RZ, 0x3c, !PT ;  /* 0x000000070f0f7c12 */ /* 0x000fc8000f8e3cff */
[----:B-1----:R-:W-:-:S04]  /*2340*/  SHF.L.U32 R3, R15, 0x1f, RZ ;  /* 0x0000001f0f037819 */ /* 0x002fc800000006ff */
[----:B------:R-:W1:Y:S02]  /*2350*/  SYNCS.PHASECHK.TRANS64.TRYWAIT P0, [UR5], R3 ;  /* 0x00000003ff0075a7 */ /* 0x000e640008001105 */
[----:B-1----:R-:W-:Y:S05]  /*2360*/  @!P0 BRA `(.L_x_37) ;  /* 0x0000008800848947 */ /* 0x002fea0003800000 */
.L_x_135:
[----:B------:R-:W-:-:S04]  /*2370*/  UIADD3 UR6, UPT, UPT, UR6, 0x1, URZ ;  /* 0x0000000106067890 */ /* 0x000fc8000fffe0ff */
[----:B------:R-:W-:-:S04]  /*2380*/  UISETP.NE.AND UP0, UPT, UR6, 0x3, UPT ;  /* 0x000000030600788c */ /* 0x000fc8000bf05270 */
[----:B------:R-:W-:Y:S02]  /*2390*/  USEL UR5, URZ, 0x1, UP0 ;  /* 0x00000001ff057887 */ /* 0x000fe40008000000 */
[----:B------:R-:W-:-:S04]  /*23a0*/  USEL UR6, UR6, URZ, UP0 ;  /* 0x000000ff06067287 */ /* 0x000fc80008000000 */
[----:B------:R-:W-:Y:S01]  /*23b0*/  ULEA UR6, UR6, UR4, 0x3 ;  /* 0x0000000406067291 */ /* 0x000fe2000f8e18ff */
[----:B-1----:R-:W-:-:S04]  /*23c0*/  LOP3.LUT R3, R15, UR5, RZ, 0x3c, !PT ;  /* 0x000000050f037c12 */ /* 0x002fc8000f8e3cff */
[----:B------:R-:W-:Y:S01]  /*23d0*/  SHF.L.U32 R3, R3, 0x1f, RZ ;  /* 0x0000001f03037819 */ /* 0x000fe200000006ff */
[----:B----4-:R-:W-:-:S07]  /*23e0*/  IMAD.U32 R0, RZ, RZ, UR6 ;  /* 0x00000006ff007e24 */ /* 0x010fce000f8e00ff */
.L_x_38:
[----:B-1----:R1:W2:Y:S02]  /*23f0*/  SYNCS.PHASECHK.TRANS64.TRYWAIT P0, [R0+URZ], R3 ;  /* 0x00000003000075a7 */ /* 0x0022a400080011ff */
[----:B--2---:R-:W-:Y:S05]  /*2400*/  @!P0 NANOSLEEP.SYNCS 0x989680 ;  /* 0x009896800000895d */ /* 0x004fea0003900000 */
[----:B------:R-:W2:Y:S02]  /*2410*/  @!P0 SYNCS.PHASECHK.TRANS64 P0, [R0+URZ], R3 ;  /* 0x00000003000085a7 */ /* 0x000ea400080010ff */
[----:B--2---:R-:W-:Y:S05]  /*2420*/  @P0 EXIT ;  /* 0x000000000000094d */ /* 0x004fea0003800000 */
[----:B------:R-:W-:Y:S05]  /*2430*/  BRA `(.L_x_38) ;  /* 0xfffffffc00ec7947 */ /* 0x000fea000383ffff */
.L_x_17:
[----:B------:R-:W-:-:S04]  /*2440*/  UISETP.NE.AND UP1, UPT, UR37, URZ, UPT ;  /* 0x000000ff2500728c */ /* 0x000fc8000bf25270 */
[----:B------:R-:W-:-:S09]  /*2450*/  UISETP.NE.OR UP1, UPT, UR8, 0x1, UP1 ;  /* 0x000000010800788c */ /* 0x000fd20008f25670 */
[----:B------:R-:W-:Y:S05]  /*2460*/  BRA.U UP1, `(.L_x_39) ;  /* 0x0000000501487547 */ /* 0x000fea000b800000 */
[----:B------:R-:W-:Y:S01]  /*2470*/  ISETP.NE.AND P2, PT, R2, RZ, PT ;  /* 0x000000ff0200720c */ /* 0x000fe20003f45270 */
[----:B------:R-:W-:Y:S01]  /*2480*/  IMAD.MOV.U32 R12, RZ, RZ, 0x1 ;  /* 0x00000001ff0c7424 */ /* 0x000fe200078e00ff */
[----:B------:R-:W-:Y:S02]  /*2490*/  CS2R R10, SRZ ;  /* 0x00000000000a7805 */ /* 0x000fe4000001ff00 */
[----:B------:R-:W-:Y:S01]  /*24a0*/  CS2R R8, SRZ ;  /* 0x0000000000087805 */ /* 0x000fe2000001ff00 */
[----:B------:R-:W-:Y:S01]  /*24b0*/  UMOV UR4, 0x400 ;  /* 0x0000040000047882 */ /* 0x000fe20000000000 */
[----:B------:R-:W-:Y:S01]  /*24c0*/  UMOV UR6, URZ ;  /* 0x000000ff00067c82 */ /* 0x000fe20008000000 */
[----:B------:R-:W-:-:S12]  /*24d0*/  ULEA UR37, UR37, UR4, 0x18 ;  /* 0x0000000425257291 */ /* 0x000fd8000f8ec0ff */
.L_x_43:
[----:B------:R-:W-:Y:S02]  /*24e0*/  LEA R0, R8, UR37, 0x3 ;  /* 0x0000002508007c11 */ /* 0x000fe4000f8e18ff */
[----:B------:R-:W-:-:S03]  /*24f0*/  SHF.L.U32 R5, R9, 0x1f, RZ ;  /* 0x0000001f09057819 */ /* 0x000fc600000006ff */
[----:B------:R-:W-:Y:S01]  /*2500*/  VIADD R4, R0, 0xd0 ;  /* 0x000000d000047836 */ /* 0x000fe20000000000 */
[----:B------:R-:W1:Y:S02]  /*2510*/  SYNCS.PHASECHK.TRANS64.TRYWAIT P0, [R0+URZ+0xc0], R5 ;  /* 0x0000c005000075a7 */ /* 0x000e6400080011ff */
[----:B-1----:R-:W-:Y:S05]  /*2520*/  @!P0 BRA `(.L_x_40) ;  /* 0x00000088002c8947 */ /* 0x002fea0003800000 */
.L_x_136:
[----:B------:R-:W-:Y:S01]  /*2530*/  ULEA UR5, UR6, UR37, 0x3 ;  /* 0x0000002506057291 */ /* 0x000fe2000f8e18ff */
[----:B------:R-:W-:Y:S02]  /*2540*/  PRMT R4, RZ, 0x654, R4 ;  /* 0x00000654ff047816 */ /* 0x000fe40000000004 */
[----:B-1----:R-:W-:Y:S01]  /*2550*/  SHF.L.U32 R5, R12, 0x1f, RZ ;  /* 0x0000001f0c057819 */ /* 0x002fe200000006ff */
[----:B------:R-:W-:Y:S01]  /*2560*/  UIADD3 UR4, UPT, UPT, UR5, 0x80, URZ ;  /* 0x0000008005047890 */ /* 0x000fe2000fffe0ff */
[----:B------:R1:W-:Y:S05]  /*2570*/  SYNCS.ARRIVE.TRANS64.RED.A1T0 RZ, [R4+URZ], RZ ;  /* 0x000000ff04ff79a7 */ /* 0x0003ea00081004ff */
[----:B------:R-:W-:Y:S01]  /*2580*/  IMAD.U32 R7, RZ, RZ, UR4 ;  /* 0x00000004ff077e24 */ /* 0x000fe2000f8e00ff */
[----:B------:R-:W2:Y:S04]  /*2590*/  SYNCS.PHASECHK.TRANS64.TRYWAIT P0, [UR5+0x90], R5 ;  /* 0x00009005ff0075a7 */ /* 0x000ea80008001105 */
[----:B------:R-:W-:Y:S01]  /*25a0*/  PRMT R6, R2, 0x654, R7 ;  /* 0x0000065402067816 */ /* 0x000fe20000000007 */
[----:B-1----:R-:W-:Y:S01]  /*25b0*/  @!P2 IMAD.MOV.U32 R4, RZ, RZ, 0x10 ;  /* 0x00000010ff04a424 */ /* 0x002fe200078e00ff */
[----:B--2---:R-:W-:Y:S06]  /*25c0*/  @!P0 BRA `(.L_x_41) ;  /* 0x0000008800188947 */ /* 0x004fec0003800000 */
.L_x_138:
[----:B------:R-:W-:Y:S01]  /*25d0*/  ULEA UR4, UR6, UR37, 0x4 ;  /* 0x0000002506047291 */ /* 0x000fe2000f8e20ff */
[----:B------:R-:W-:Y:S01]  /*25e0*/  SEL R3, R6, R3, !P2 ;  /* 0x0000000306037207 */ /* 0x000fe20005000000 */
[----:B------:R-:W-:Y:S01]  /*25f0*/  UIADD3 UR5, UPT, UPT, UR5, 0x80, URZ ;  /* 0x0000008005057890 */ /* 0x000fe2000fffe0ff */
[----:B-1----:R-:W-:Y:S01]  /*2600*/  LEA R0, R11, UR37, 0x3 ;  /* 0x000000250b007c11 */ /* 0x002fe2000f8e18ff */
[----:B------:R-:W-:Y:S01]  /*2610*/  UIADD3 UR4, UPT, UPT, UR4, 0xf0, URZ ;  /* 0x000000f004047890 */ /* 0x000fe2000fffe0ff */
[----:B------:R-:W-:Y:S01]  /*2620*/  SHF.L.U32 R5, R10, 0x1f, RZ ;  /* 0x0000001f0a057819 */ /* 0x000fe200000006ff */
[----:B------:R1:W-:Y:S01]  /*2630*/  @!P2 SYNCS.ARRIVE.TRANS64.RED RZ, [R3+URZ], R4 ;  /* 0x0000000403ffa9a7 */ /* 0x0003e200080004ff */
[----:B------:R-:W-:Y:S01]  /*2640*/  UIADD3 UR6, UPT, UPT, UR6, 0x1, URZ ;  /* 0x0000000106067890 */ /* 0x000fe2000fffe0ff */
[----:B------:R-:W-:-:S03]  /*2650*/  VIADD R8, R8, 0x1 ;  /* 0x0000000108087836 */ /* 0x000fc60000000000 */
[----:B------:R-:W-:Y:S02]  /*2660*/  UISETP.NE.AND UP0, UPT, UR6, 0x2, UPT ;  /* 0x000000020600788c */ /* 0x000fe4000bf05270 */
[----:B------:R-:W-:Y:S06]  /*2670*/  UGETNEXTWORKID.BROADCAST [UR4], [UR5] ;  /* 0x00000000040073ca */ /* 0x000fec0008000100 */
[----:B------:R-:W-:Y:S01]  /*2680*/  USEL UR4, URZ, 0x1, UP0 ;  /* 0x00000001ff047887 */ /* 0x000fe20008000000 */
[----:B------:R-:W-:Y:S01]  /*2690*/  ISETP.NE.AND P0, PT, R8, 0x2, PT ;  /* 0x000000020800780c */ /* 0x000fe20003f05270 */
[----:B------:R-:W-:Y:S01]  /*26a0*/  USEL UR6, UR6, URZ, UP0 ;  /* 0x000000ff06067287 */ /* 0x000fe20008000000 */
[----:B------:R-:W2:Y:S03]  /*26b0*/  SYNCS.PHASECHK.TRANS64.TRYWAIT P1, [R0+URZ+0x80], R5 ;  /* 0x00008005000075a7 */ /* 0x000ea600080211ff */
[----:B------:R-:W-:Y:S01]  /*26c0*/  LOP3.LUT R12, R12, UR4, RZ, 0x3c, !PT ;  /* 0x000000040c0c7c12 */ /* 0x000fe2000f8e3cff */
[----:B-12---:R-:W-:Y:S07]  /*26d0*/  @!P1 BRA `(.L_x_42) ;  /* 0x0000008400ec9947 */ /* 0x006fee0003800000 */
.L_x_139:
[C---:B------:R-:W-:Y:S01]  /*26e0*/  LEA R4, R11.reuse, UR37, 0x4 ;  /* 0x000000250b047c11 */ /* 0x040fe2000f8e20ff */
[----:B-1----:R-:W-:Y:S01]  /*26f0*/  VIADD R0, R0, 0x90 ;  /* 0x0000009000007836 */ /* 0x002fe20000000000 */
[----:B------:R-:W-:Y:S01]  /*2700*/  SEL R8, R8, RZ, P0 ;  /* 0x000000ff08087207 */ /* 0x000fe20000000000 */
[----:B------:R-:W-:-:S03]  /*2710*/  VIADD R11, R11, 0x1 ;  /* 0x000000010b0b7836 */ /* 0x000fc60000000000 */
[----:B------:R-:W1:Y:S01]  /*2720*/  LDS.128 R4, [R4+0xf0] ;  /* 0x0000f00004047984 */ /* 0x000e620000000c00 */
[----:B------:R-:W-:Y:S02]  /*2730*/  PRMT R0, RZ, 0x654, R0 ;  /* 0x00000654ff007816 */ /* 0x000fe40000000000 */
[C---:B------:R-:W-:Y:S01]  /*2740*/  ISETP.NE.AND P1, PT, R11.reuse, 0x2, PT ;  /* 0x000000020b00780c */ /* 0x040fe20003f25270 */
[----:B------:R-:W-:Y:S01]  /*2750*/  @!PT LDS RZ, [RZ] ;  /* 0x00000000fffff984 */ /* 0x000fe20000000800 */
[----:B------:R-:W-:Y:S01]  /*2760*/  @!PT LDS RZ, [RZ] ;  /* 0x00000000fffff984 */ /* 0x000fe20000000800 */
[----:B------:R-:W-:Y:S01]  /*2770*/  @!PT LDS RZ, [RZ] ;  /* 0x00000000fffff984 */ /* 0x000fe20000000800 */
[----:B------:R-:W-:Y:S01]  /*2780*/  @!PT LDS RZ, [RZ] ;  /* 0x00000000fffff984 */ /* 0x000fe20000000800 */
[----:B------:R2:W-:Y:S06]  /*2790*/  MEMBAR.ALL.CTA ;  /* 0x0000000000007992 */ /* 0x0005ec0000008000 */
[----:B--2---:R-:W2:Y:S01]  /*27a0*/  FENCE.VIEW.ASYNC.S ;  /* 0x00000000000073c6 */ /* 0x004ea20000000000 */
[----:B------:R-:W-:Y:S01]  /*27b0*/  SEL R11, R11, RZ, P1 ;  /* 0x000000ff0b0b7207 */ /* 0x000fe20000800000 */
[----:B--2---:R2:W-:Y:S01]  /*27c0*/  SYNCS.ARRIVE.TRANS64.RED.A1T0 RZ, [R0+URZ], RZ ;  /* 0x000000ff00ff79a7 */ /* 0x0045e200081004ff */
[----:B-1----:R-:W-:-:S02]  /*27d0*/  LOP3.LUT P3, RZ, R6, 0x1, RZ, 0xc0, !PT ;  /* 0x0000000106ff7812 */ /* 0x002fc4000786c0ff */
[----:B------:R-:W-:-:S04]  /*27e0*/  SEL R5, RZ, 0x1, P1 ;  /* 0x00000001ff057807 */ /* 0x000fc80000800000 */
[----:B------:R-:W-:Y:S02]  /*27f0*/  LOP3.LUT R10, R10, R5, RZ, 0x3c, !PT ;  /* 0x000000050a0a7212 */ /* 0x000fe400078e3cff */
[----:B--2---:R-:W-:-:S04]  /*2800*/  SEL R0, RZ, 0x1, P0 ;  /* 0x00000001ff007807 */ /* 0x004fc80000000000 */
[----:B------:R-:W-:Y:S01]  /*2810*/  LOP3.LUT R9, R9, R0, RZ, 0x3c, !PT ;  /* 0x0000000009097212 */ /* 0x000fe200078e3cff */
[----:B------:R-:W-:Y:S06]  /*2820*/  @P3 BRA `(.L_x_43) ;  /* 0xfffffffc002c3947 */ /* 0x000fec000383ffff */
[----:B------:R-:W-:Y:S01]  /*2830*/  ULEA UR5, UR6, UR37, 0x3 ;  /* 0x0000002506057291 */ /* 0x000fe2000f8e18ff */
[----:B------:R-:W-:-:S08]  /*2840*/  SHF.L.U32 R3, R12, 0x1f, RZ ;  /* 0x0000001f0c037819 */ /* 0x000fd000000006ff */
[----:B------:R-:W1:Y:S02]  /*2850*/  SYNCS.PHASECHK.TRANS64 P0, [UR5+0x90], R3 ;  /* 0x00009003ff0075a7 */ /* 0x000e640008001005 */
[----:B-1----:R-:W-:Y:S05]  /*2860*/  @P0 BRA `(.L_x_44) ;  /* 0x0000000000080947 */ /* 0x002fea0003800000 */
[----:B------:R-:W1:Y:S02]  /*2870*/  SYNCS.PHASECHK.TRANS64.TRYWAIT P0, [UR5+0x90], R3 ;  /* 0x00009003ff0075a7 */ /* 0x000e640008001105 */
[----:B-1----:R-:W-:Y:S05]  /*2880*/  @!P0 BRA `(.L_x_45) ;  /* 0x0000008400948947 */ /* 0x002fea0003800000 */
.L_x_44:
[----:B------:R-:W-:-:S04]  /*2890*/  UIADD3 UR4, UPT, UPT, UR6, 0x1, URZ ;  /* 0x0000000106047890 */ /* 0x000fc8000fffe0ff */
[----:B------:R-:W-:-:S04]  /*28a0*/  UISETP.NE.AND UP0, UPT, UR4, 0x2, UPT ;  /* 0x000000020400788c */ /* 0x000fc8000bf05270 */
[----:B------:R-:W-:Y:S02]  /*28b0*/  USEL UR7, URZ, 0x1, UP0 ;  /* 0x00000001ff077887 */ /* 0x000fe40008000000 */
[----:B------:R-:W-:-:S04]  /*28c0*/  USEL UR4, UR4, URZ, UP0 ;  /* 0x000000ff04047287 */ /* 0x000fc80008000000 */
[----:B------:R-:W-:Y:S01]  /*28d0*/  ULEA UR4, UR4, UR37, 0x3 ;  /* 0x0000002504047291 */ /* 0x000fe2000f8e18ff */
[----:B-1----:R-:W-:-:S04]  /*28e0*/  LOP3.LUT R3, R12, UR7, RZ, 0x3c, !PT ;  /* 0x000000070c037c12 */ /* 0x002fc8000f8e3cff */
[----:B------:R-:W-:-:S04]  /*28f0*/  SHF.L.U32 R0, R3, 0x1f, RZ ;  /* 0x0000001f03007819 */ /* 0x000fc800000006ff */
[----:B------:R-:W1:Y:S02]  /*2900*/  SYNCS.PHASECHK.TRANS64 P0, [UR4+0x90], R0 ;  /* 0x00009000ff0075a7 */ /* 0x000e640008001004 */
[----:B-1----:R-:W-:Y:S05]  /*2910*/  @P0 EXIT ;  /* 0x000000000000094d */ /* 0x002fea0003800000 */
[----:B------:R-:W-:Y:S02]  /*2920*/  SHF.L.U32 R3, R3, 0x1f, RZ ;  /* 0x0000001f03037819 */ /* 0x000fe400000006ff */
[----:B------:R-:W-:-:S07]  /*2930*/  MOV R0, UR4 ;  /* 0x0000000400007c02 */ /* 0x000fce0008000f00 */
.L_x_46:
[----:B-1----:R1:W2:Y:S02]  /*2940*/  SYNCS.PHASECHK.TRANS64.TRYWAIT P0, [R0+URZ+0x90], R3 ;  /* 0x00009003000075a7 */ /* 0x0022a400080011ff */
[----:B--2---:R-:W-:Y:S05]  /*2950*/  @!P0 NANOSLEEP.SYNCS 0x989680 ;  /* 0x009896800000895d */ /* 0x004fea0003900000 */
[----:B------:R-:W2:Y:S02]  /*2960*/  @!P0 SYNCS.PHASECHK.TRANS64 P0, [R0+URZ+0x90], R3 ;  /* 0x00009003000085a7 */ /* 0x000ea400080010ff */
[----:B--2---:R-:W-:Y:S05]  /*2970*/  @P0 EXIT ;  /* 0x000000000000094d */ /* 0x004fea0003800000 */
[----:B------:R-:W-:Y:S05]  /*2980*/  BRA `(.L_x_46) ;  /* 0xfffffffc00ec7947 */ /* 0x000fea000383ffff */
.L_x_39:
[----:B------:R-:W-:-:S09]  /*2990*/  UISETP.NE.AND UP1, UPT, UR8, URZ, UPT ;  /* 0x000000ff0800728c */ /* 0x000fd2000bf25270 */
[----:B------:R-:W-:Y:S05]  /*29a0*/  BRA.U UP1, `(.L_x_47) ;  /* 0x0000000d016c7547 */ /* 0x000fea000b800000 */
[----:B------:R-:W-:Y:S01]  /*29b0*/  UMOV UR4, 0x40 ;  /* 0x0000004000047882 */ /* 0x000fe20000000000 */
[----:B------:R-:W-:Y:S01]  /*29c0*/  NOP ;  /* 0x0000000000007918 */ /* 0x000fe20000000000 */
[----:B------:R-:W-:Y:S01]  /*29d0*/  ULEA UR4, UR37, UR4, 0x18 ;  /* 0x0000000425047291 */ /* 0x000fe2000f8ec0ff */
[----:B------:R-:W-:Y:S02]  /*29e0*/  UMOV UR5, 0x400 ;  /* 0x0000040000057882 */ /* 0x000fe40000000000 */
[----:B------:R-:W-:-:S06]  /*29f0*/  ULEA UR37, UR37, UR5, 0x18 ;  /* 0x0000000525257291 */ /* 0x000fcc000f8ec0ff */
[----:B------:R-:W1:Y:S02]  /*2a00*/  LDS.U8 R0, [UR4+0x1c] ;  /* 0x00001c04ff007984 */ /* 0x000e640008000000 */
[----:B-1----:R-:W-:-:S13]  /*2a10*/  ISETP.NE.AND P0, PT, R0, RZ, PT ;  /* 0x000000ff0000720c */ /* 0x002fda0003f05270 */
[----:B------:R-:W-:Y:S05]  /*2a20*/  @P0 BRA `(.L_x_48) ;  /* 0x0000000000580947 */ /* 0x000fea0003800000 */
[----:B------:R-:W-:-:S13]  /*2a30*/  ELECT P0, URZ, PT ;  /* 0x0000000000ff782f */ /* 0x000fda0003800000 */
[----:B------:R-:W-:Y:S05]  /*2a40*/  @!P0 BRA `(.L_x_49) ;  /* 0x0000000000608947 */ /* 0x000fea0003800000 */
[----:B------:R-:W-:Y:S01]  /*2a50*/  UMOV UR5, 0x10 ;  /* 0x0000001000057882 */ /* 0x000fe20000000000 */
[----:B------:R-:W-:Y:S01]  /*2a60*/  HFMA2 R0, -RZ, RZ, 0, 5.9604644775390625e-08 ;  /* 0x00000001ff007431 */ /* 0x000fe200000001ff */
[----:B------:R-:W-:-:S03]  /*2a70*/  MOV R2, 0xffff ;  /* 0x0000ffff00027802 */ /* 0x000fc60000000f00 */
[----:B------:R-:W-:Y:S04]  /*2a80*/  DEPBAR.LE SB1, 0x36 ;  /* 0x00009d800000791a */ /* 0x000fe80000000000 */
[----:B------:R-:W1:Y:S02]  /*2a90*/  UTCATOMSWS.FIND_AND_SET.ALIGN UP0, UR5, UR5 ;  /* 0x00000005000575e3 */ /* 0x000e640008000800 */
[----:B-1----:R-:W-:Y:S01]  /*2aa0*/  MOV R3, UR5 ;  /* 0x0000000500037c02 */ /* 0x002fe20008000f00 */
[----:B------:R-:W-:Y:S06]  /*2ab0*/  BRA.U UP0, `(.L_x_50) ;  /* 0x0000000100187547 */ /* 0x000fec000b800000 */
.L_x_51:
[----:B------:R-:W-:Y:S05]  /*2ac0*/  NANOSLEEP 0x64 ;  /* 0x000000640000795d */ /* 0x000fea0003800000 */
[----:B------:R-:W-:-:S05]  /*2ad0*/  UMOV UR5, 0x10 ;  /* 0x0000001000057882 */ /* 0x000fca0000000000 */
[----:B------:R-:W-:Y:S04]  /*2ae0*/  DEPBAR.LE SB1, 0x36 ;  /* 0x00009d800000791a */ /* 0x000fe80000000000 */
[----:B------:R-:W1:Y:S02]  /*2af0*/  UTCATOMSWS.FIND_AND_SET.ALIGN UP0, UR5, UR5 ;  /* 0x00000005000575e3 */ /* 0x000e640008000800 */
[----:B-1----:R-:W-:Y:S01]  /*2b00*/  MOV R3, UR5 ;  /* 0x0000000500037c02 */ /* 0x002fe20008000f00 */
[----:B------:R-:W-:Y:S05]  /*2b10*/  BRA.U !UP0, `(.L_x_51) ;  /* 0xfffffffd08e87547 */ /* 0x000fea000b83ffff */
.L_x_50:
[-C--:B------:R-:W-:Y:S02]  /*2b20*/  SHF.L.U32 R2, R2, R3.reuse, RZ ;  /* 0x0000000302027219 */ /* 0x080fe400000006ff */
[----:B------:R-:W-:Y:S01]  /*2b30*/  SHF.L.U32 R0, R0, R3, RZ ;  /* 0x0000000300007219 */ /* 0x000fe200000006ff */
[----:B------:R-:W-:Y:S02]  /*2b40*/  IMAD.SHL.U32 R3, R3, 0x20, RZ ;  /* 0x0000002003037824 */ /* 0x000fe400078e00ff */
[----:B------:R1:W-:Y:S04]  /*2b50*/  ATOMS.OR RZ, [UR4+0x14], R2 ;  /* 0x00001402ffff798c */ /* 0x0003e8000b000004 */
[----:B------:R1:W-:Y:S04]  /*2b60*/  ATOMS.OR RZ, [UR4+0x18], R0 ;  /* 0x00001800ffff798c */ /* 0x0003e8000b000004 */
[----:B------:R1:W-:Y:S01]  /*2b70*/  STS [UR37+0x110], R3 ;  /* 0x00011003ff007988 */ /* 0x0003e20008000825 */
[----:B------:R-:W-:Y:S05]  /*2b80*/  BRA `(.L_x_49) ;  /* 0x0000000000107947 */ /* 0x000fea0003800000 */
.L_x_48:
[----:B------:R-:W-:Y:S02]  /*2b90*/  MOV R0, 0xffffffff ;  /* 0xffffffff00007802 */ /* 0x000fe40000000f00 */
[----:B------:R-:W-:-:S03]  /*2ba0*/  MOV R2, 0x2bd0 ;  /* 0x00002bd000027802 */ /* 0x000fc60000000f00 */
[----:B------:R1:W-:Y:S04]  /*2bb0*/  STS [UR37+0x110], R0 ;  /* 0x00011000ff007988 */ /* 0x0003e80008000825 */
[----:B-1-3-5:R-:W-:Y:S05]  /*2bc0*/  CALL.REL.NOINC `($__internal_1_$__cuda_sm10x_tcgen05_guardrail_trap_phase_invalid_during_alloc) ;  /* 0x0000008800ac7944 */ /* 0x02afea0003c00000 */
.L_x_49:
[----:B------:R-:W-:Y:S05]  /*2bd0*/  WARPSYNC.ALL ;  /* 0x0000000000007948 */ /* 0x000fea0003800000 */
[----:B------:R-:W2:Y:S01]  /*2be0*/  S2UR UR5, SR_CgaCtaId ;  /* 0x00000000000579c3 */ /* 0x000ea20000008800 */
[----:B------:R-:W-:Y:S01]  /*2bf0*/  UMOV UR4, 0x400 ;  /* 0x0000040000047882 */ /* 0x000fe20000000000 */
[----:B------:R-:W-:-:S06]  /*2c00*/  NOP ;  /* 0x0000000000007918 */ /* 0x000fcc0000000000 */
[----:B------:R-:W-:Y:S06]  /*2c10*/  BAR.ARV 0x6, 0xa0 ;  /* 0x0182800000007b1d */ /* 0x000fec0000002000 */
[----:B------:R-:W4:Y:S01]  /*2c20*/  LDCU UR7, c[0x0][0x38c] ;  /* 0x00007180ff0777ac */ /* 0x000f220008000800 */
[----:B------:R-:W-:Y:S01]  /*2c30*/  IMAD.MOV.U32 R11, RZ, RZ, 0x1 ;  /* 0x00000001ff0b7424 */ /* 0x000fe200078e00ff */
[----:B------:R-:W-:Y:S01]  /*2c40*/  CS2R R8, SRZ ;  /* 0x0000000000087805 */ /* 0x000fe2000001ff00 */
[----:B------:R-:W-:Y:S01]  /*2c50*/  IMAD.MOV.U32 R10, RZ, RZ, RZ ;  /* 0x000000ffff0a7224 */ /* 0x000fe200078e00ff */
[----:B------:R-:W3:Y:S01]  /*2c60*/  LDCU UR6, c[0x0][0x38c] ;  /* 0x00007180ff0677ac */ /* 0x000ee20008000800 */
[----:B------:R-:W-:Y:S01]  /*2c70*/  UMOV UR15, URZ ;  /* 0x000000ff000f7c82 */ /* 0x000fe20008000000 */
[----:B------:R-:W-:Y:S01]  /*2c80*/  UMOV UR14, URZ ;  /* 0x000000ff000e7c82 */ /* 0x000fe20008000000 */
[----:B--2---:R-:W-:Y:S01]  /*2c90*/  ULEA UR5, UR5, UR4, 0x18 ;  /* 0x0000000405057291 */ /* 0x004fe2000f8ec0ff */
[----:B------:R-:W-:Y:S01]  /*2ca0*/  UMOV UR24, 0x0 ;  /* 0x0000000000187882 */ /* 0x000fe20000000000 */
[----:B------:R-:W-:-:S02]  /*2cb0*/  UMOV UR25, 0x8400490 ;  /* 0x0840049000197882 */ /* 0x000fc40000000000 */
[----:B------:R-:W-:Y:S02]  /*2cc0*/  UIADD3 UR10, UPT, UPT, UR5, 0x10800, URZ ;  /* 0x00010800050a7890 */ /* 0x000fe4000fffe0ff */
[----:B------:R-:W-:Y:S02]  /*2cd0*/  UIADD3 UR11, UPT, UPT, UR5, 0x1c800, URZ ;  /* 0x0001c800050b7890 */ /* 0x000fe4000fffe0ff */
[----:B----4-:R-:W-:Y:S01]  /*2ce0*/  UIADD3 UR7, UPT, UPT, UR7, 0x3f, URZ ;  /* 0x0000003f07077890 */ /* 0x010fe2000fffe0ff */
[----:B-1----:R-:W1:Y:S01]  /*2cf0*/  LDS R0, [UR5+0x110] ;  /* 0x00011005ff007984 */ /* 0x002e620008000800 */
[----:B------:R-:W-:Y:S02]  /*2d00*/  USHF.R.U32.HI UR10, URZ, 0x4, UR10 ;  /* 0x00000004ff0a7899 */ /* 0x000fe4000801160a */
[----:B------:R-:W-:Y:S02]  /*2d10*/  USHF.R.S32.HI UR4, URZ, 0x1f, UR7 ;  /* 0x0000001fff047899 */ /* 0x000fe40008011407 */
[----:B------:R-:W-:-:S02]  /*2d20*/  USHF.R.U32.HI UR11, URZ, 0x4, UR11 ;  /* 0x00000004ff0b7899 */ /* 0x000fc4000801160b */
[----:B------:R-:W-:Y:S02]  /*2d30*/  ULEA.HI UR4, UR4, UR7, URZ, 0x6 ;  /* 0x0000000704047291 */ /* 0x000fe4000f8f30ff */
[----:B------:R-:W-:Y:S02]  /*2d40*/  ULOP3.LUT UR10, UR10, 0x3fff, URZ, 0xc0, !UPT ;  /* 0x00003fff0a0a7892 */ /* 0x000fe4000f8ec0ff */
[----:B------:R-:W-:Y:S02]  /*2d50*/  USHF.R.S32.HI UR4, URZ, 0x6, UR4 ;  /* 0x00000006ff047899 */ /* 0x000fe40008011404 */
[----:B------:R-:W-:Y:S02]  /*2d60*/  ULOP3.LUT UR11, UR11, 0x3fff, URZ, 0xc0, !UPT ;  /* 0x00003fff0b0b7892 */ /* 0x000fe4000f8ec0ff */
[----:B------:R-:W-:Y:S01]  /*2d70*/  UISETP.LT.AND UP0, UPT, UR4, 0x1, UPT ;  /* 0x000000010400788c */ /* 0x000fe2000bf01270 */
[----:B------:R-:W-:Y:S01]  /*2d80*/  UMOV UR22, 0x0 ;  /* 0x0000000000167882 */ /* 0x000fe20000000000 */
[----:B------:R-:W-:-:S02]  /*2d90*/  UMOV UR23, 0x8400490 ;  /* 0x0840049000177882 */ /* 0x000fc40000000000 */
[----:B------:R-:W-:Y:S02]  /*2da0*/  USEL UR9, UR4, 0x1, !UP0 ;  /* 0x0000000104097887 */ /* 0x000fe4000c000000 */
[----:B------:R-:W-:Y:S02]  /*2db0*/  ULOP3.LUT UR10, UR10, 0x10000, URZ, 0xfc, !UPT ;  /* 0x000100000a0a7892 */ /* 0x000fe4000f8efcff */
[----:B------:R-:W-:Y:S02]  /*2dc0*/  ULOP3.LUT UR11, UR11, 0x10000, URZ, 0xfc, !UPT ;  /* 0x000100000b0b7892 */ /* 0x000fe4000f8efcff */
[----:B------:R-:W-:Y:S02]  /*2dd0*/  UIADD3 UR9, UPT, UPT, -UR9, URZ, URZ ;  /* 0x000000ff09097290 */ /* 0x000fe4000fffe1ff */
[----:B---3--:R-:W-:Y:S01]  /*2de0*/  UISETP.GE.AND UP3, UPT, UR6, 0x1, UPT ;  /* 0x000000010600788c */ /* 0x008fe2000bf66270 */
[----:B------:R-:W-:Y:S01]  /*2df0*/  UMOV UR20, 0x0 ;  /* 0x0000000000147882 */ /* 0x000fe20000000000 */
[----:B------:R-:W-:Y:S01]  /*2e00*/  UMOV UR21, 0x8400490 ;  /* 0x0840049000157882 */ /* 0x000fe20000000000 */
[----:B------:R-:W-:Y:S01]  /*2e10*/  UMOV UR18, 0x0 ;  /* 0x0000000000127882 */ /* 0x000fe20000000000 */
[----:B------:R-:W-:Y:S01]  /*2e20*/  UMOV UR19, 0x8400490 ;  /* 0x0840049000137882 */ /* 0x000fe20000000000 */
[----:B-1----:R-:W-:-:S15]  /*2e30*/  R2UR UR16, R0 ;  /* 0x00000000001072ca */ /* 0x002fde00000e0000 */
.L_x_58:
[----:B------:R-:W-:Y:S02]  /*2e40*/  LEA R0, R10, UR5, 0x3 ;  /* 0x000000050a007c11 */ /* 0x000fe4000f8e18ff */
[----:B------:R-:W-:Y:S02]  /*2e50*/  SHF.L.U32 R5, R9, 0x1f, RZ ;  /* 0x0000001f09057819 */ /* 0x000fe400000006ff */
[----:B------:R-:W-:Y:S01]  /*2e60*/  PLOP3.LUT P0, PT, PT, PT, UP3, 0x80, 0x8 ;  /* 0x000000000008781c */ /* 0x000fe20003f0f038 */
[----:B------:R-:W-:Y:S01]  /*2e70*/  VIADD R3, R0, 0x90 ;  /* 0x0000009000037836 */ /* 0x000fe20000000000 */
[----:B-1----:R-:W1:Y:S02]  /*2e80*/  SYNCS.PHASECHK.TRANS64.TRYWAIT P1, [R0+URZ+0x80], R5 ;  /* 0x00008005000075a7 */ /* 0x002e6400080211ff */
[----:B-1-3--:R-:W-:Y:S09]  /*2e90*/  @!P1 BRA `(.L_x_52) ;  /* 0x0000008000289947 */ /* 0x00aff20003800000 */
.L_x_141:
[----:B------:R-:W-:Y:S01]  /*2ea0*/  LEA R4, R10, UR5, 0x4 ;  /* 0x000000050a047c11 */ /* 0x000fe2000f8e20ff */
[----:B------:R-:W-:Y:S01]  /*2eb0*/  @UP3 ULEA UR6, UR14, UR5, 0x3 ;  /* 0x000000050e063291 */ /* 0x000fe2000f8e18ff */
[----:B------:R-:W-:Y:S01]  /*2ec0*/  PLOP3.LUT P2, PT, PT, PT, PT, 0x80, 0x8 ;  /* 0x000000000008781c */ /* 0x000fe20003f4f070 */
[----:B------:R-:W-:Y:S01]  /*2ed0*/  ULEA UR7, UR15, UR5, 0x3 ;  /* 0x000000050f077291 */ /* 0x000fe2000f8e18ff */
[----:B------:R-:W-:Y:S01]  /*2ee0*/  PRMT R3, RZ, 0x654, R3 ;  /* 0x00000654ff037816 */ /* 0x000fe20000000003 */
[----:B------:R-:W-:Y:S01]  /*2ef0*/  ULEA UR8, UR15, UR16, 0x8 ;  /* 0x000000100f087291 */ /* 0x000fe2000f8e40ff */
[----:B-1----:R-:W1:Y:S01]  /*2f00*/  LDS.128 R4, [R4+0xf0] ;  /* 0x0000f00004047984 */ /* 0x002e620000000c00 */
[----:B------:R-:W-:Y:S02]  /*2f10*/  @P0 SHF.L.U32 R2, R8, 0x1f, RZ ;  /* 0x0000001f08020819 */ /* 0x000fe400000006ff */
[----:B------:R-:W-:Y:S01]  /*2f20*/  SHF.L.U32 R0, R11, 0x1f, RZ ;  /* 0x0000001f0b007819 */ /* 0x000fe200000006ff */
[----:B------:R-:W-:Y:S01]  /*2f30*/  @!PT LDS RZ, [RZ] ;  /* 0x00000000fffff984 */ /* 0x000fe20000000800 */
[----:B------:R-:W-:Y:S01]  /*2f40*/  @!PT LDS RZ, [RZ] ;  /* 0x00000000fffff984 */ /* 0x000fe20000000800 */
[----:B------:R-:W-:Y:S01]  /*2f50*/  @!PT LDS RZ, [RZ] ;  /* 0x00000000fffff984 */ /* 0x000fe20000000800 */
[----:B------:R-:W-:Y:S01]  /*2f60*/  @!PT LDS RZ, [RZ] ;  /* 0x00000000fffff984 */ /* 0x000fe20000000800 */
[----:B------:R2:W-:Y:S06]  /*2f70*/  MEMBAR.ALL.CTA ;  /* 0x0000000000007992 */ /* 0x0005ec0000008000 */
[----:B--2---:R-:W2:Y:S02]  /*2f80*/  FENCE.VIEW.ASYNC.S ;  /* 0x00000000000073c6 */ /* 0x004ea40000000000 */
[----:B--2---:R2:W-:Y:S01]  /*2f90*/  SYNCS.ARRIVE.TRANS64.RED.A1T0 RZ, [R3+URZ], RZ ;  /* 0x000000ff03ff79a7 */ /* 0x0045e200081004ff */
[----:B------:R2:W3:Y:S01]  /*2fa0*/  @P0 SYNCS.PHASECHK.TRANS64.TRYWAIT P2, [UR6], R2 ;  /* 0x00000002ff0005a7 */ /* 0x0004e20008041106 */
[----:B-1----:R-:W-:Y:S01]  /*2fb0*/  LOP3.LUT P1, RZ, R6, 0x1, RZ, 0xc0, !PT ;  /* 0x0000000106ff7812 */ /* 0x002fe2000782c0ff */
[----:B------:R-:W1:Y:S02]  /*2fc0*/  SYNCS.PHASECHK.TRANS64.TRYWAIT P0, [UR7+0xb0], R0 ;  /* 0x0000b000ff0075a7 */ /* 0x000e640008001107 */
[----:B-123--:R-:W-:Y:S10]  /*2fd0*/  @!P0 BRA `(.L_x_53) ;  /* 0x0000007c00ec8947 */ /* 0x00eff40003800000 */
.L_x_143:
[----:B------:R-:W-:Y:S01]  /*2fe0*/  IADD3 R10, PT, PT, R10, 0x1, RZ ;  /* 0x000000010a0a7810 */ /* 0x000fe20007ffe0ff */
[----:B------:R-:W-:Y:S06]  /*2ff0*/  BRA.U !UP3, `(.L_x_54) ;  /* 0x000000010bc07547 */ /* 0x000fec000b800000 */
[----:B------:R-:W-:Y:S01]  /*3000*/  UPLOP3.LUT UP4, UPT, UPT, UPT, UPT, 0x40, 0x4 ;  /* 0x000000000004789c */ /* 0x000fe20003f8e870 */
[----:B------:R-:W-:Y:S01]  /*3010*/  UMOV UR13, UR9 ;  /* 0x00000009000d7c82 */ /* 0x000fe20008000000 */
[----:B------:R-:W-:Y:S01]  /*3020*/  UMOV UR12, UR4 ;  /* 0x00000004000c7c82 */ /* 0x000fe20008000000 */
[----:B------:R-:W-:-:S08]  /*3030*/  UMOV UR17, UR14 ;  /* 0x0000000e00117c82 */ /* 0x000fd00008000000 */
.L_x_57:
[----:B------:R-:W-:Y:S02]  /*3040*/  UIADD3 UR13, UPT, UPT, UR13, 0x1, URZ ;  /* 0x000000010d0d7890 */ /* 0x000fe4000fffe0ff */
[----:B--2---:R-:W-:Y:S02]  /*3050*/  ULEA UR6, UR17, UR5, 0x3 ;  /* 0x0000000511067291 */ /* 0x004fe4000f8e18ff */
[----:B------:R-:W-:Y:S01]  /*3060*/  UISETP.NE.AND UP0, UPT, UR13, URZ, UPT ;  /* 0x000000ff0d00728c */ /* 0x000fe2000bf05270 */
[----:B---3--:R-:W-:Y:S10]  /*3070*/  @P2 BRA `(.L_x_55) ;  /* 0x00000000000c2947 */ /* 0x008ff40003800000 */
[----:B-1----:R-:W-:Y:S04]  /*3080*/  SHF.L.U32 R3, R8, 0x1f, RZ ;  /* 0x0000001f08037819 */ /* 0x002fe800000006ff */
[----:B------:R-:W1:Y:S02]  /*3090*/  SYNCS.PHASECHK.TRANS64.TRYWAIT P0, [UR6], R3 ;  /* 0x00000003ff0075a7 */ /* 0x000e640008001106 */
[----:B-1----:R-:W-:Y:S05]  /*30a0*/  @!P0 BRA `(.L_x_56) ;  /* 0x0000007c00d08947 */ /* 0x002fea0003800000 */
.L_x_55:
[----:B------:R-:W-:Y:S01]  /*30b0*/  UISETP.NE.AND UP1, UPT, UR12, 0x1, UPT ;  /* 0x000000010c00788c */ /* 0x000fe2000bf25270 */
[----:B------:R-:W-:Y:S01]  /*30c0*/  PLOP3.LUT P2, PT, PT, PT, PT, 0x80, 0x8 ;  /* 0x000000000008781c */ /* 0x000fe20003f4f070 */
[----:B------:R-:W-:Y:S02]  /*30d0*/  UIADD3 UR14, UPT, UPT, UR17, 0x1, URZ ;  /* 0x00000001110e7890 */ /* 0x000fe4000fffe0ff */
[----:B------:R-:W-:Y:S02]  /*30e0*/  ULEA UR28, UR17, UR11, 0xb ;  /* 0x0000000b111c7291 */ /* 0x000fe4000f8e58ff */
[----:B------:R-:W-:Y:S01]  /*30f0*/  UISETP.NE.AND UP2, UPT, UR14, 0x3, UPT ;  /* 0x000000030e00788c */ /* 0x000fe2000bf45270 */
[----:B------:R-:W-:Y:S01]  /*3100*/  PLOP3.LUT P0, PT, PT, PT, UP1, 0x80, 0x8 ;  /* 0x000000000008781c */ /* 0x000fe20003f0f018 */
[----:B------:R-:W-:Y:S02]  /*3110*/  UIADD3 UR40, UPT, UPT, UR28, 0x2, URZ ;  /* 0x000000021c287890 */ /* 0x000fe4000fffe0ff */
[----:B------:R-:W-:Y:S02]  /*3120*/  USEL UR27, URZ, 0x1, UP2 ;  /* 0x00000001ff1b7887 */ /* 0x000fe40009000000 */
[----:B------:R-:W-:Y:S02]  /*3130*/  USEL UR14, UR14, URZ, UP2 ;  /* 0x000000ff0e0e7287 */ /* 0x000fe40009000000 */
[----:B------:R-:W-:Y:S02]  /*3140*/  UIADD3 UR36, UPT, UPT, UR28, 0x4, URZ ;  /* 0x000000041c247890 */ /* 0x000fe4000fffe0ff */
[----:B------:R-:W-:Y:S01]  /*3150*/  @UP1 ULEA UR26, UR14, UR5, 0x3 ;  /* 0x000000050e1a1291 */ /* 0x000fe2000f8e18ff */
[----:B------:R-:W-:Y:S01]  /*3160*/  LOP3.LUT R8, R8, UR27, RZ, 0x3c, !PT ;  /* 0x0000001b08087c12 */ /* 0x000fe2000f8e3cff */
[----:B------:R-:W-:Y:S02]  /*3170*/  UIADD3 UR32, UPT, UPT, UR28, 0x6, URZ ;  /* 0x000000061c207890 */ /* 0x000fe4000fffe0ff */
[----:B------:R-:W-:Y:S01]  /*3180*/  UIADD3 UR6, UPT, UPT, UR6, 0x18, URZ ;  /* 0x0000001806067890 */ /* 0x000fe2000fffe0ff */
[----:B-1----:R-:W-:Y:S01]  /*3190*/  @P0 SHF.L.U32 R0, R8, 0x1f, RZ ;  /* 0x0000001f08000819 */ /* 0x002fe200000006ff */
[----:B------:R-:W-:Y:S01]  /*31a0*/  UIADD3 UR12, UPT, UPT, UR12, -0x1, URZ ;  /* 0xffffffff0c0c7890 */ /* 0x000fe2000fffe0ff */
[----:B------:R-:W-:Y:S02]  /*31b0*/  UMOV UR29, 0x40004040 ;  /* 0x40004040001d7882 */ /* 0x000fe40000000000 */
[----:B------:R2:W3:Y:S01]  /*31c0*/  @P0 SYNCS.PHASECHK.TRANS64.TRYWAIT P2, [UR26], R0 ;  /* 0x00000000ff0005a7 */ /* 0x0004e2000804111a */
[----:B------:R-:W-:Y:S01]  /*31d0*/  ULEA UR26, UR17, UR10, 0xa ;  /* 0x0000000a111a7291 */ /* 0x000fe2000f8e50ff */
[----:B------:R-:W-:Y:S01]  /*31e0*/  UMOV UR27, 0x40004040 ;  /* 0x40004040001b7882 */ /* 0x000fe20000000000 */
[----:B------:R-:W-:Y:S02]  /*31f0*/  UMOV UR41, 0x40004040 ;  /* 0x4000404000297882 */ /* 0x000fe40000000000 */
[----:B------:R-:W-:Y:S02]  /*3200*/  UIADD3 UR38, UPT, UPT, UR26, 0x2, URZ ;  /* 0x000000021a267890 */ /* 0x000fe4000fffe0ff */
[----:B------:R-:W-:Y:S02]  /*3210*/  UIADD3 UR34, UPT, UPT, UR26, 0x4, URZ ;  /* 0x000000041a227890 */ /* 0x000fe4000fffe0ff */
[----:B------:R-:W-:Y:S01]  /*3220*/  UIADD3 UR30, UPT, UPT, UR26, 0x6, URZ ;  /* 0x000000061a1e7890 */ /* 0x000fe2000fffe0ff */
[----:B------:R2:W-:Y:S01]  /*3230*/  UTCHMMA gdesc[UR26], gdesc[UR28], tmem[UR8], tmem[UR24], idesc[UR25], UP4 ;  /* 0x00ff181c1a0075ea */ /* 0x0005e2000a000008 */
[----:B------:R-:W-:Y:S01]  /*3240*/  UPLOP3.LUT UP4, UPT, UPT, UPT, UPT, 0x80, 0x8 ;  /* 0x000000000008789c */ /* 0x000fe20003f8f070 */
[----:B------:R-:W-:Y:S01]  /*3250*/  UMOV UR39, 0x40004040 ;  /* 0x4000404000277882 */ /* 0x000fe20000000000 */
[----:B------:R-:W-:Y:S01]  /*3260*/  UMOV UR37, 0x40004040 ;  /* 0x4000404000257882 */ /* 0x000fe20000000000 */
[----:B------:R2:W-:Y:S01]  /*3270*/  UTCHMMA gdesc[UR38], gdesc[UR40], tmem[UR8], tmem[UR22], idesc[UR23], UPT ;  /* 0x00ff1628260075ea */ /* 0x0005e2000b800008 */
[----:B------:R-:W-:Y:S01]  /*3280*/  UMOV UR35, 0x40004040 ;  /* 0x4000404000237882 */ /* 0x000fe20000000000 */
[----:B------:R-:W-:Y:S01]  /*3290*/  UMOV UR33, 0x40004040 ;  /* 0x4000404000217882 */ /* 0x000fe20000000000 */
[----:B------:R-:W-:Y:S01]  /*32a0*/  UMOV UR31, 0x40004040 ;  /* 0x40004040001f7882 */ /* 0x000fe20000000000 */
[----:B------:R2:W-:Y:S01]  /*32b0*/  UTCHMMA gdesc[UR34], gdesc[UR36], tmem[UR8], tmem[UR20], idesc[UR21], UPT ;  /* 0x00ff1424220075ea */ /* 0x0005e2000b800008 */
[----:B------:R2:W-:Y:S01]  /*32c0*/  UTCHMMA gdesc[UR30], gdesc[UR32], tmem[UR8], tmem[UR18], idesc[UR19], UPT ;  /* 0x00ff12201e0075ea */ /* 0x0005e2000b800008 */
[----:B------:R2:W-:Y:S01]  /*32d0*/  UTCBAR [UR6], URZ ;  /* 0x000000ff060073e9 */ /* 0x0005e200080000ff */
[----:B------:R-:W-:Y:S01]  /*32e0*/  UMOV UR17, UR14 ;  /* 0x0000000e00117c82 */ /* 0x000fe20008000000 */
[----:B------:R-:W-:Y:S05]  /*32f0*/  BRA.U UP0, `(.L_x_57) ;  /* 0xfffffffd00507547 */ /* 0x000fea000b83ffff */
.L_x_54:
[----:B------:R-:W-:Y:S01]  /*3300*/  UIADD3 UR15, UPT, UPT, UR15, 0x1, URZ ;  /* 0x000000010f0f7890 */ /* 0x000fe2000fffe0ff */
[C---:B------:R-:W-:Y:S01]  /*3310*/  ISETP.NE.AND P0, PT, R10.reuse, 0x2, PT ;  /* 0x000000020a00780c */ /* 0x040fe20003f05270 */
[----:B------:R-:W-:Y:S02]  /*3320*/  UIADD3 UR7, UPT, UPT, UR7, 0xa0, URZ ;  /* 0x000000a007077890 */ /* 0x000fe4000fffe0ff */
[----:B------:R-:W-:Y:S01]  /*3330*/  UISETP.NE.AND UP0, UPT, UR15, 0x2, UPT ;  /* 0x000000020f00788c */ /* 0x000fe2000bf05270 */
[----:B-12---:R-:W-:Y:S02]  /*3340*/  SEL R0, RZ, 0x1, P0 ;  /* 0x00000001ff007807 */ /* 0x006fe40000000000 */
[----:B------:R-:W-:Y:S01]  /*3350*/  SEL R10, R10, RZ, P0 ;  /* 0x000000ff0a0a7207 */ /* 0x000fe20000000000 */
[----:B------:R-:W-:Y:S01]  /*3360*/  USEL UR6, URZ, 0x1, UP0 ;  /* 0x00000001ff067887 */ /* 0x000fe20008000000 */
[----:B------:R-:W-:Y:S01]  /*3370*/  LOP3.LUT R9, R9, R0, RZ, 0x3c, !PT ;  /* 0x0000000009097212 */ /* 0x000fe200078e3cff */
[----:B------:R-:W-:Y:S01]  /*3380*/  USEL UR15, UR15, URZ, UP0 ;  /* 0x000000ff0f0f7287 */ /* 0x000fe20008000000 */
[----:B------:R1:W-:Y:S03]  /*3390*/  UTCBAR [UR7], URZ ;  /* 0x000000ff070073e9 */ /* 0x0003e600080000ff */
[----:B------:R-:W-:Y:S01]  /*33a0*/  LOP3.LUT R11, R11, UR6, RZ, 0x3c, !PT ;  /* 0x000000060b0b7c12 */ /* 0x000fe2000f8e3cff */
[----:B------:R-:W-:Y:S07]  /*33b0*/  @P1 BRA `(.L_x_58) ;  /* 0xfffffff800a01947 */ /* 0x000fee000383ffff */
[----:B------:R-:W2:Y:S01]  /*33c0*/  S2UR UR4, SR_CgaCtaId ;  /* 0x00000000000479c3 */ /* 0x000ea20000008800 */
[----:B------:R-:W-:Y:S01]  /*33d0*/  ELECT P0, URZ, PT ;  /* 0x0000000000ff782f */ /* 0x000fe20003800000 */
[----:B------:R-:W-:Y:S01]  /*33e0*/  IMAD.MOV.U32 R0, RZ, RZ, 0x1 ;  /* 0x00000001ff007424 */ /* 0x000fe200078e00ff */
[----:B------:R-:W-:Y:S01]  /*33f0*/  UIADD3 UR5, UPT, UPT, UR5, 0xb0, URZ ;  /* 0x000000b005057890 */ /* 0x000fe2000fffe0ff */
[----:B------:R-:W-:Y:S01]  /*3400*/  SHF.L.U32 R3, R11, 0x1f, RZ ;  /* 0x0000001f0b037819 */ /* 0x000fe200000006ff */
[----:B------:R-:W-:-:S03]  /*3410*/  UMOV UR6, 0x40 ;  /* 0x0000004000067882 */ /* 0x000fc60000000000 */
[----:B------:R-:W-:Y:S01]  /*3420*/  UVIRTCOUNT.DEALLOC.SMPOOL 0x80 ;  /* 0x000000800000784c */ /* 0x000fe20000000000 */
[----:B--2---:R-:W-:Y:S02]  /*3430*/  ULEA UR4, UR4, UR6, 0x18 ;  /* 0x0000000604047291 */ /* 0x004fe4000f8ec0ff */
[----:B------:R-:W-:-:S07]  /*3440*/  ULEA UR6, UR15, UR5, 0x3 ;  /* 0x000000050f067291 */ /* 0x000fce000f8e18ff */
[----:B------:R2:W-:Y:S02]  /*3450*/  @P0 STS.U8 [UR4+0x1c], R0 ;  /* 0x00001c00ff000988 */ /* 0x0005e40008000004 */
[----:B------:R-:W4:Y:S02]  /*3460*/  SYNCS.PHASECHK.TRANS64.TRYWAIT P0, [UR6], R3 ;  /* 0x00000003ff0075a7 */ /* 0x000f240008001106 */
[----:B--2-4-:R-:W-:Y:S05]  /*3470*/  @!P0 BRA `(.L_x_59) ;  /* 0x0000007800f48947 */ /* 0x014fea0003800000 */
.L_x_146:
[----:B-1----:R-:W-:-:S04]  /*3480*/  UIADD3 UR7, UPT, UPT, UR15, 0x1, URZ ;  /* 0x000000010f077890 */ /* 0x002fc8000fffe0ff */
[----:B------:R-:W-:-:S04]  /*3490*/  UISETP.NE.AND UP0, UPT, UR7, 0x2, UPT ;  /* 0x000000020700788c */ /* 0x000fc8000bf05270 */
[----:B------:R-:W-:Y:S02]  /*34a0*/  USEL UR6, URZ, 0x1, UP0 ;  /* 0x00000001ff067887 */ /* 0x000fe40008000000 */
[----:B------:R-:W-:-:S04]  /*34b0*/  USEL UR7, UR7, URZ, UP0 ;  /* 0x000000ff07077287 */ /* 0x000fc80008000000 */
[----:B------:R-:W-:Y:S01]  /*34c0*/  ULEA UR7, UR7, UR5, 0x3 ;  /* 0x0000000507077291 */ /* 0x000fe2000f8e18ff */
[----:B--2---:R-:W-:-:S04]  /*34d0*/  LOP3.LUT R3, R11, UR6, RZ, 0x3c, !PT ;  /* 0x000000060b037c12 */ /* 0x004fc8000f8e3cff */
[----:B------:R-:W-:-:S04]  /*34e0*/  SHF.L.U32 R3, R3, 0x1f, RZ ;  /* 0x0000001f03037819 */ /* 0x000fc800000006ff */
[----:B------:R-:W1:Y:S02]  /*34f0*/  SYNCS.PHASECHK.TRANS64.TRYWAIT P0, [UR7], R3 ;  /* 0x00000003ff0075a7 */ /* 0x000e640008001107 */
[----:B-1----:R-:W-:Y:S05]  /*3500*/  @!P0 BRA `(.L_x_60) ;  /* 0x0000007800e88947 */ /* 0x002fea0003800000 */
.L_x_148:
[----:B------:R-:W-:Y:S01]  /*3510*/  NOP ;  /* 0x0000000000007918 */ /* 0x000fe20000000000 */
[----:B-1----:R-:W1:Y:S01]  /*3520*/  LDS R0, [UR4+0x14] ;  /* 0x00001404ff007984 */ /* 0x002e620008000800 */
[----:B------:R-:W-:Y:S01]  /*3530*/  ULOP3.LUT UR6, UR16, 0xffff, URZ, 0xc0, !UPT ;  /* 0x0000ffff10067892 */ /* 0x000fe2000f8ec0ff */
[----:B------:R-:W-:Y:S01]  /*3540*/  UMOV UR8, 0xffff ;  /* 0x0000ffff00087882 */ /* 0x000fe20000000000 */
[----:B------:R-:W-:Y:S02]  /*3550*/  UMOV UR5, 0x1 ;  /* 0x0000000100057882 */ /* 0x000fe40000000000 */
[----:B------:R-:W-:-:S04]  /*3560*/  USHF.R.U32.HI UR6, URZ, 0x5, UR6 ;  /* 0x00000005ff067899 */ /* 0x000fc80008011606 */
[----:B------:R-:W-:Y:S02]  /*3570*/  USHF.L.U32 UR8, UR8, UR6, URZ ;  /* 0x0000000608087299 */ /* 0x000fe400080006ff */
[----:B------:R-:W-:-:S04]  /*3580*/  USHF.L.U32 UR5, UR5, UR6, URZ ;  /* 0x0000000605057299 */ /* 0x000fc800080006ff */
[----:B-1----:R-:W-:-:S04]  /*3590*/  LOP3.LUT R0, R0, UR8, RZ, 0xc0, !PT ;  /* 0x0000000800007c12 */ /* 0x002fc8000f8ec0ff */
[----:B------:R-:W-:-:S13]  /*35a0*/  ISETP.NE.AND P0, PT, R0, UR8, PT ;  /* 0x0000000800007c0c */ /* 0x000fda000bf05270 */
[----:B------:R-:W-:Y:S05]  /*35b0*/  @P0 BRA `(.L_x_61) ;  /* 0x0000000000580947 */ /* 0x000fea0003800000 */
[----:B------:R-:W1:Y:S02]  /*35c0*/  LDS R0, [UR4+0x18] ;  /* 0x00001804ff007984 */ /* 0x000e640008000800 */
[----:B-1----:R-:W-:-:S04]  /*35d0*/  LOP3.LUT R0, R0, UR5, RZ, 0xc0, !PT ;  /* 0x0000000500007c12 */ /* 0x002fc8000f8ec0ff */
[----:B------:R-:W-:-:S13]  /*35e0*/  ISETP.NE.AND P0, PT, R0, UR5, PT ;  /* 0x0000000500007c0c */ /* 0x000fda000bf05270 */
[----:B------:R-:W-:Y:S05]  /*35f0*/  @P0 BRA `(.L_x_62) ;  /* 0x00000000003c0947 */ /* 0x000fea0003800000 */
[----:B------:R-:W1:Y:S01]  /*3600*/  S2R R2, SR_LANEID ;  /* 0x0000000000027919 */ /* 0x000e620000000000 */
[----:B------:R-:W-:Y:S01]  /*3610*/  ULOP3.LUT UR8, URZ, UR8, URZ, 0x33, !UPT ;  /* 0x00000008ff087292 */ /* 0x000fe2000f8e33ff */
[----:B------:R-:W-:Y:S01]  /*3620*/  LOP3.LUT R4, RZ, UR5, RZ, 0x33, !PT ;  /* 0x00000005ff047c12 */ /* 0x000fe2000f8e33ff */
[----:B------:R-:W-:Y:S02]  /*3630*/  VOTEU.ANY UR7, UPT, PT ;  /* 0x0000000000077886 */ /* 0x000fe400038e0100 */
[----:B------:R-:W-:Y:S01]  /*3640*/  UFLO.U32 UR7, UR7 ;  /* 0x00000007000772bd */ /* 0x000fe200080e0000 */
[----:B------:R-:W2:Y:S01]  /*3650*/  REDUX UR5, R4 ;  /* 0x00000000040573c4 */ /* 0x000ea20000000000 */
[----:B------:R-:W-:-:S06]  /*3660*/  IMAD.U32 R0, RZ, RZ, UR8 ;  /* 0x00000008ff007e24 */ /* 0x000fcc000f8e00ff */
[----:B------:R4:W-:Y:S01]  /*3670*/  UTCATOMSWS.AND URZ, UR8 ;  /* 0x0000000800ff79e3 */ /* 0x0009e20008000000 */
[----:B------:R-:W3:Y:S01]  /*3680*/  REDUX UR6, R0 ;  /* 0x00000000000673c4 */ /* 0x000ee20000000000 */
[----:B-1----:R-:W-:Y:S01]  /*3690*/  ISETP.EQ.U32.AND P0, PT, R2, UR7, PT ;  /* 0x0000000702007c0c */ /* 0x002fe2000bf02070 */
[----:B--2---:R-:W-:Y:S01]  /*36a0*/  IMAD.U32 R2, RZ, RZ, UR5 ;  /* 0x00000005ff027e24 */ /* 0x004fe2000f8e00ff */
[----:B---3--:R-:W-:-:S11]  /*36b0*/  MOV R3, UR6 ;  /* 0x0000000600037c02 */ /* 0x008fd60008000f00 */
[----:B------:R4:W-:Y:S04]  /*36c0*/  @P0 ATOMS.AND RZ, [UR4+0x14], R3 ;  /* 0x00001403ffff098c */ /* 0x0009e8000a800004 */
[----:B------:R4:W-:Y:S01]  /*36d0*/  @P0 ATOMS.AND RZ, [UR4+0x18], R2 ;  /* 0x00001802ffff098c */ /* 0x0009e2000a800004 */
[----:B------:R-:W-:Y:S05]  /*36e0*/  BRA `(.L_x_63) ;  /* 0x0000000000147947 */ /* 0x000fea0003800000 */
.L_x_62:
[----:B------:R-:W-:Y:S02]  /*36f0*/  MOV R2, 0x3710 ;  /* 0x0000371000027802 */ /* 0x000fe40000000f00 */
[----:B---3-5:R-:W-:Y:S05]  /*3700*/  CALL.REL.NOINC `($__internal_0_$__cuda_sm10x_tcgen05_guardrail_trap_col_being_dealloced_not_returned_by_alloc) ;  /* 0x0000007c00d07944 */ /* 0x028fea0003c00000 */
[----:B------:R-:W-:Y:S05]  /*3710*/  BRA `(.L_x_63) ;  /* 0x0000000000087947 */ /* 0x000fea0003800000 */
.L_x_61:
[----:B------:R-:W-:Y:S02]  /*3720*/  MOV R2, 0x3740 ;  /* 0x0000374000027802 */ /* 0x000fe40000000f00 */
[----:B---3-5:R-:W-:Y:S05]  /*3730*/  CALL.REL.NOINC `($__internal_2_$__cuda_sm10x_tcgen05_guardrail_trap_unallocated_columns_being_dealloced) ;  /* 0x0000007c00dc7944 */ /* 0x028fea0003c00000 */
.L_x_63:
[----:B------:R-:W-:Y:S01]  /*3740*/  NOP ;  /* 0x0000000000007918 */ /* 0x000fe20000000000 */
[----:B----4-:R-:W-:Y:S05]  /*3750*/  EXIT ;  /* 0x000000000000794d */ /* 0x010fea0003800000 */
.L_x_47:
[----:B------:R-:W-:-:S09]  /*3760*/  UISETP.NE.OR UP2, UPT, UR8, 0x3, !UP2 ;  /* 0x000000030800788c */ /* 0x000fd2000d745670 */
[----:B------:R-:W-:Y:S05]  /*3770*/  BRA.U UP2, `(.L_x_64) ;  /* 0x0000001102147547 */ /* 0x000fea000b800000 */
[----:B------:R-:W1:Y:S01]  /*3780*/  LDC R0, c[0x0][0xb30] ;  /* 0x0002cc00ff007b82 */ /* 0x000e620000000800 */
[----:B------:R-:W2:Y:S01]  /*3790*/  LDCU.64 UR8, c[0x0][0x888] ;  /* 0x00011100ff0877ac */ /* 0x000ea20008000a00 */
[----:B------:R-:W-:Y:S02]  /*37a0*/  HFMA2 R29, -RZ, RZ, 0, 0 ;  /* 0x00000000ff1d7431 */ /* 0x000fe400000001ff */
[----:B------:R-:W-:Y:S01]  /*37b0*/  IMAD.MOV.U32 R31, RZ, RZ, 0x1 ;  /* 0x00000001ff1f7424 */ /* 0x000fe200078e00ff */
[----:B------:R-:W-:Y:S01]  /*37c0*/  MOV R23, 0x4000 ;  /* 0x0000400000177802 */ /* 0x000fe20000000f00 */
[----:B------:R-:W4:Y:S01]  /*37d0*/  LDCU.64 UR4, c[0x0][0x890] ;  /* 0x00011200ff0477ac */ /* 0x000f220008000a00 */
[----:B------:R-:W-:Y:S01]  /*37e0*/  IMAD.MOV.U32 R30, RZ, RZ, RZ ;  /* 0x000000ffff1e7224 */ /* 0x000fe200078e00ff */
[----:B------:R-:W3:Y:S01]  /*37f0*/  LDC R19, c[0x0][0x370] ;  /* 0x0000dc00ff137b82 */ /* 0x000ee20000000800 */
[----:B------:R-:W-:Y:S01]  /*3800*/  UMOV UR7, 0x400 ;  /* 0x0000040000077882 */ /* 0x000fe20000000000 */
[----:B------:R-:W-:-:S02]  /*3810*/  UPLOP3.LUT UP1, UPT, UPT, UPT, UPT, 0x40, 0x4 ;  /* 0x000000000004789c */ /* 0x000fc40003f2e870 */
[----:B------:R-:W-:-:S04]  /*3820*/  ULEA UR7, UR37, UR7, 0x18 ;  /* 0x0000000725077291 */ /* 0x000fc8000f8ec0ff */
[----:B------:R-:W3:Y:S01]  /*3830*/  LDC R2, c[0x0][0xb0c] ;  /* 0x0002c300ff027b82 */ /* 0x000ee20000000800 */
[----:B------:R-:W-:Y:S02]  /*3840*/  UIADD3 UR13, UPT, UPT, UR7, 0x48, URZ ;  /* 0x00000048070d7890 */ /* 0x000fe4000fffe0ff */
[----:B--2---:R-:W-:Y:S02]  /*3850*/  UISETP.NE.U32.AND UP2, UPT, UR8, URZ, UPT ;  /* 0x000000ff0800728c */ /* 0x004fe4000bf45070 */
[----:B------:R-:W-:Y:S02]  /*3860*/  UIADD3 UR33, UPT, UPT, UR7, 0x30, URZ ;  /* 0x0000003007217890 */ /* 0x000fe4000fffe0ff */
[----:B----4-:R-:W-:Y:S01]  /*3870*/  UISETP.NE.U32.AND UP3, UPT, UR4, URZ, UPT ;  /* 0x000000ff0400728c */ /* 0x010fe2000bf65070 */
[----:B------:R-:W2:Y:S01]  /*3880*/  LDC R18, c[0x0][0xb20] ;  /* 0x0002c800ff127b82 */ /* 0x000ea20000000800 */
[----:B-1----:R-:W-:Y:S01]  /*3890*/  ISETP.NE.AND P1, PT, R0, 0x1, PT ;  /* 0x000000010000780c */ /* 0x002fe20003f25270 */
[----:B------:R-:W-:-:S02]  /*38a0*/  UISETP.NE.AND.EX UP2, UPT, UR9, URZ, UPT, UP2 ;  /* 0x000000ff0900728c */ /* 0x000fc4000bf45320 */
[----:B------:R-:W-:Y:S02]  /*38b0*/  UIADD3 UR25, UPT, UPT, UR7, 0x38, URZ ;  /* 0x0000003807197890 */ /* 0x000fe4000fffe0ff */
[----:B------:R-:W-:Y:S02]  /*38c0*/  UIADD3 UR17, UPT, UPT, UR7, 0x40, URZ ;  /* 0x0000004007117890 */ /* 0x000fe4000fffe0ff */
[----:B------:R-:W1:Y:S01]  /*38d0*/  LDC.64 R32, c[0x0][0x348] ;  /* 0x0000d200ff207b82 */ /* 0x000e620000000a00 */
[----:B------:R-:W-:Y:S02]  /*38e0*/  UPRMT UR13, UR37, 0x654, UR13 ;  /* 0x00000654250d7896 */ /* 0x000fe4000800000d */
[----:B------:R-:W-:-:S05]  /*38f0*/  UISETP.NE.AND.EX UP3, UPT, UR5, URZ, UPT, UP3 ;  /* 0x000000ff0500728c */ /* 0x000fca000bf65330 */
[----:B------:R-:W4:Y:S08]  /*3900*/  LDC.64 R16, c[0x0][0xb10] ;  /* 0x0002c400ff107b82 */ /* 0x000f300000000a00 */
[----:B------:R-:W1:Y:S08]  /*3910*/  LDC.64 R6, c[0x0][0xb18] ;  /* 0x0002c600ff067b82 */ /* 0x000e700000000a00 */
[----:B------:R-:W1:Y:S08]  /*3920*/  LDC.64 R4, c[0x0][0xb28] ;  /* 0x0002ca00ff047b82 */ /* 0x000e700000000a00 */
[----:B--23--:R-:W1:Y:S02]  /*3930*/  LDC R22, c[0x0][0x374] ;  /* 0x0000dd00ff167b82 */ /* 0x00ce640000000800 */
.L_x_75:
[C---:B------:R-:W-:Y:S02]  /*3940*/  LEA R0, R30.reuse, UR7, 0x3 ;  /* 0x000000071e007c11 */ /* 0x040fe4000f8e18ff */
[----:B------:R-:W-:Y:S02]  /*3950*/  SHF.L.U32 R3, R29, 0x1f, RZ ;  /* 0x0000001f1d037819 */ /* 0x000fe400000006ff */
[----:B------:R-:W-:Y:S02]  /*3960*/  LEA R24, R30, UR7, 0x4 ;  /* 0x000000071e187c11 */ /* 0x000fe4000f8e20ff */
[----:B--2---:R-:W2:Y:S02]  /*3970*/  SYNCS.PHASECHK.TRANS64.TRYWAIT P0, [R0+URZ+0x80], R3 ;  /* 0x00008003000075a7 */ /* 0x004ea400080011ff */
[----:B--2---:R-:W-:Y:S05]  /*3980*/  @!P0 BRA `(.L_x_65) ;  /* 0x0000007400e08947 */ /* 0x004fea0003800000 */
.L_x_149:
[----:B------:R-:W-:Y:S01]  /*3990*/  ISETP.GE.AND P0, PT, R72, 0x1, PT ;  /* 0x000000014800780c */ /* 0x000fe20003f06270 */
[----:B------:R-:W3:Y:S01]  /*39a0*/  LDS.128 R24, [R24+0xf0] ;  /* 0x0000f00018187984 */ /* 0x000ee20000000c00 */
[----:B--2---:R-:W-:Y:S01]  /*39b0*/  VIADD R0, R0, 0x90 ;  /* 0x0000009000007836 */ /* 0x004fe20000000000 */
[----:B------:R-:W-:Y:S01]  /*39c0*/  @!PT LDS RZ, [RZ] ;  /* 0x00000000fffff984 */ /* 0x000fe20000000800 */
[----:B------:R-:W-:Y:S01]  /*39d0*/  @!PT LDS RZ, [RZ] ;  /* 0x00000000fffff984 */ /* 0x000fe20000000800 */
[----:B------:R-:W-:Y:S01]  /*39e0*/  @!PT LDS RZ, [RZ] ;  /* 0x00000000fffff984 */ /* 0x000fe20000000800 */
[----:B------:R-:W-:Y:S01]  /*39f0*/  @!PT LDS RZ, [RZ] ;  /* 0x00000000fffff984 */ /* 0x000fe20000000800 */
[----:B------:R2:W-:Y:S06]  /*3a00*/  MEMBAR.ALL.CTA ;  /* 0x0000000000007992 */ /* 0x0005ec0000008000 */
[----:B--2---:R-:W2:Y:S01]  /*3a10*/  FENCE.VIEW.ASYNC.S ;  /* 0x00000000000073c6 */ /* 0x004ea20000000000 */
[----:B------:R-:W-:Y:S04]  /*3a20*/  PRMT R0, RZ, 0x654, R0 ;  /* 0x00000654ff007816 */ /* 0x000fe80000000000 */
[----:B--2---:R2:W-:Y:S01]  /*3a30*/  SYNCS.ARRIVE.TRANS64.RED.A1T0 RZ, [R0+URZ], RZ ;  /* 0x000000ff00ff79a7 */ /* 0x0045e200081004ff */
[----:B---3--:R-:W-:Y:S11]  /*3a40*/  LOP3.LUT P3, RZ, R26, 0x1, RZ, 0xc0, !PT ;  /* 0x000000011aff7812 */ /* 0x008ff6000786c0ff */
[----:B------:R-:W-:Y:S02]  /*3a50*/  @!UPT UIADD3 URZ, UPT, UPT, URZ, URZ, URZ ;  /* 0x000000fffffff290 */ /* 0x000fe4000fffe0ff */
[----:B------:R-:W-:Y:S02]  /*3a60*/  @P3 MOV R13, R24 ;  /* 0x00000018000d3202 */ /* 0x000fe40000000f00 */
[----:B------:R-:W-:Y:S01]  /*3a70*/  @P3 LOP3.LUT R8, R25, 0xffff, RZ, 0xc0, !PT ;  /* 0x0000ffff19083812 */ /* 0x000fe200078ec0ff */
[----:B--2---:R-:W-:Y:S06]  /*3a80*/  @!P0 BRA `(.L_x_66) ;  /* 0x0000000000a48947 */ /* 0x004fec0003800000 */
[----:B-1----:R-:W-:Y:S01]  /*3a90*/  IMAD.HI.U32 R35, R22, R7, RZ ;  /* 0x0000000716237227 */ /* 0x002fe200078e00ff */
[----:B------:R-:W-:Y:S02]  /*3aa0*/  ISETP.NE.AND P0, PT, R6, 0x1, PT ;  /* 0x000000010600780c */ /* 0x000fe40003f05270 */
[----:B------:R-:W-:Y:S01]  /*3ab0*/  ISETP.NE.AND P2, PT, R72, 0x1, PT ;  /* 0x000000014800780c */ /* 0x000fe20003f45270 */
[----:B----4-:R-:W-:Y:S01]  /*3ac0*/  IMAD.HI.U32 R34, R19, R16, RZ ;  /* 0x0000001013227227 */ /* 0x010fe200078e00ff */
[----:B------:R-:W-:Y:S02]  /*3ad0*/  SHF.R.U32.HI R35, RZ, R18, R35 ;  /* 0x00000012ff237219 */ /* 0x000fe40000011623 */
[----:B------:R-:W-:Y:S01]  /*3ae0*/  ISETP.NE.AND P4, PT, R2, 0x1, PT ;  /* 0x000000010200780c */ /* 0x000fe20003f85270 */
[----:B------:R-:W-:Y:S01]  /*3af0*/  IMAD.HI.U32 R36, R13, R16, RZ ;  /* 0x000000100d247227 */ /* 0x000fe200078e00ff */
[----:B------:R-:W-:Y:S02]  /*3b00*/  SHF.R.U32.HI R34, RZ, R17, R34 ;  /* 0x00000011ff227219 */ /* 0x000fe40000011622 */
[----:B------:R-:W-:Y:S01]  /*3b10*/  SEL R3, R22, R35, !P0 ;  /* 0x0000002316037207 */ /* 0x000fe20004000000 */
[C---:B------:R-:W-:Y:S01]  /*3b20*/  IMAD.HI.U32 R35, R8.reuse, R7, RZ ;  /* 0x0000000708237227 */ /* 0x040fe200078e00ff */
[----:B------:R-:W-:Y:S02]  /*3b30*/  SEL R11, R19, R34, !P4 ;  /* 0x00000022130b7207 */ /* 0x000fe40006000000 */
[----:B------:R-:W-:Y:S01]  /*3b40*/  SHF.R.U32.HI R36, RZ, R17, R36 ;  /* 0x00000011ff247219 */ /* 0x000fe20000011624 */
[----:B------:R-:W-:Y:S01]  /*3b50*/  IMAD.HI.U32 R38, R3, R4, RZ ;  /* 0x0000000403267227 */ /* 0x000fe200078e00ff */
[----:B------:R-:W-:Y:S03]  /*3b60*/  SHF.R.U32.HI R35, RZ, R18, R35 ;  /* 0x00000012ff237219 */ /* 0x000fe60000011623 */
[----:B------:R-:W-:Y:S01]  /*3b70*/  IMAD.HI.U32 R34, R11, R4, RZ ;  /* 0x000000040b227227 */ /* 0x000fe200078e00ff */
[----:B------:R-:W-:Y:S02]  /*3b80*/  @P2 SHF.R.U32.HI R3, RZ, R5, R38 ;  /* 0x00000005ff032219 */ /* 0x000fe40000011626 */
[----:B------:R-:W-:Y:S02]  /*3b90*/  SEL R9, R8, R35, !P0 ;  /* 0x0000002308097207 */ /* 0x000fe40004000000 */
[----:B------:R-:W-:Y:S01]  /*3ba0*/  @P2 SHF.R.U32.HI R11, RZ, R5, R34 ;  /* 0x00000005ff0b2219 */ /* 0x000fe20000011622 */
[C---:B------:R-:W-:Y:S01]  /*3bb0*/  IMAD R10, R72.reuse, R3, RZ ;  /* 0x00000003480a7224 */ /* 0x040fe200078e02ff */
[----:B------:R-:W-:Y:S01]  /*3bc0*/  SEL R3, R13, R36, !P4 ;  /* 0x000000240d037207 */ /* 0x000fe20006000000 */
[C---:B------:R-:W-:Y:S03]  /*3bd0*/  IMAD.HI.U32 R14, R9.reuse, R4, RZ ;  /* 0x00000004090e7227 */ /* 0x040fe600078e00ff */
[----:B------:R-:W-:Y:S01]  /*3be0*/  ISETP.GE.AND P0, PT, R9, R10, PT ;  /* 0x0000000a0900720c */ /* 0x000fe20003f06270 */
[C---:B------:R-:W-:Y:S01]  /*3bf0*/  IMAD R12, R72.reuse, R11, RZ ;  /* 0x0000000b480c7224 */ /* 0x040fe200078e02ff */
[-C--:B------:R-:W-:Y:S04]  /*3c00*/  SHF.R.U32.HI R14, RZ, R5.reuse, R14 ;  /* 0x00000005ff0e7219 */ /* 0x080fe8000001160e */
[----:B------:R-:W-:Y:S02]  /*3c10*/  ISETP.GE.OR P0, PT, R3, R12, P0 ;  /* 0x0000000c0300720c */ /* 0x000fe40000706670 */
[----:B------:R-:W-:Y:S05]  /*3c20*/  SEL R15, R9, R14, !P2 ;  /* 0x0000000e090f7207 */ /* 0x000fea0005000000 */
[----:B------:R-:W-:Y:S04]  /*3c30*/  IMAD.MOV R14, RZ, RZ, -R15 ;  /* 0x000000ffff0e7224 */ /* 0x000fe800078e0a0f */
[----:B------:R-:W-:Y:S02]  /*3c40*/  IMAD R14, R72, R14, R9 ;  /* 0x0000000e480e7224 */ /* 0x000fe400078e0209 */
[C---:B------:R-:W-:Y:S05]  /*3c50*/  @!P0 IMAD.HI.U32 R10, R3.reuse, R4, RZ ;  /* 0x00000004030a8227 */ /* 0x040fea00078e00ff */
[----:B------:R-:W-:Y:S04]  /*3c60*/  @!P0 SHF.R.U32.HI R10, RZ, R5, R10 ;  /* 0x00000005ff0a8219 */ /* 0x000fe8000001160a */
[----:B------:R-:W-:Y:S01]  /*3c70*/  @!P0 SEL R0, R3, R10, !P2 ;  /* 0x0000000a03008207 */ /* 0x000fe20005000000 */
[----:B------:R-:W-:Y:S03]  /*3c80*/  IMAD.MOV R10, RZ, RZ, -R3 ;  /* 0x000000ffff0a7224 */ /* 0x000fe600078e0a03 */
[----:B------:R-:W-:Y:S01]  /*3c90*/  @!P0 IADD3 R15, PT, PT, R15, -R0, RZ ;  /* 0x800000000f0f8210 */ /* 0x000fe20007ffe0ff */
[----:B------:R-:W-:Y:S01]  /*3ca0*/  @!P0 IMAD R0, R11, R14, R0 ;  /* 0x0000000e0b008224 */ /* 0x000fe200078e0200 */
[----:B------:R-:W-:Y:S01]  /*3cb0*/  IADD3 R11, PT, PT, -R9, RZ, RZ ;  /* 0x000000ff090b7210 */ /* 0x000fe20007ffe1ff */
[----:B------:R-:W-:Y:S02]  /*3cc0*/  IMAD R13, R2, R10, R13 ;  /* 0x0000000a020d7224 */ /* 0x000fe400078e020d */
[----:B------:R-:W-:Y:S02]  /*3cd0*/  @!P0 IMAD R9, R15, R72, R3 ;  /* 0x000000480f098224 */ /* 0x000fe400078e0203 */
[----:B------:R-:W-:Y:S02]  /*3ce0*/  @!P0 IMAD.MOV.U32 R3, RZ, RZ, R0 ;  /* 0x000000ffff038224 */ /* 0x000fe400078e0000 */
[----:B------:R-:W-:Y:S02]  /*3cf0*/  IMAD R8, R6, R11, R8 ;  /* 0x0000000b06087224 */ /* 0x000fe400078e0208 */
[----:B------:R-:W-:Y:S02]  /*3d00*/  IMAD R13, R3, R2, R13 ;  /* 0x00000002030d7224 */ /* 0x000fe400078e020d */
[----:B------:R-:W-:Y:S02]  /*3d10*/  IMAD R8, R9, R6, R8 ;  /* 0x0000000609087224 */ /* 0x000fe400078e0208 */
.L_x_66:
[----:B------:R-:W-:Y:S05]  /*3d20*/  BRA.U UP1, `(.L_x_67) ;  /* 0x0000000101107547 */ /* 0x000fea000b800000 */
[----:B------:R-:W-:Y:S04]  /*3d30*/  MOV R0, UR6 ;  /* 0x0000000600007c02 */ /* 0x000fe80008000f00 */
[----:B------:R-:W-:Y:S04]  /*3d40*/  SHF.L.U32 R3, R0, 0x1f, RZ ;  /* 0x0000001f00037819 */ /* 0x000fe800000006ff */
[----:B------:R-:W2:Y:S02]  /*3d50*/  SYNCS.PHASECHK.TRANS64.TRYWAIT P0, [UR7+0x78], R3 ;  /* 0x00007803ff0075a7 */ /* 0x000ea40008001107 */
[----:B--2---:R-:W-:Y:S05]  /*3d60*/  @!P0 BRA `(.L_x_68) ;  /* 0x0000007000fc8947 */ /* 0x004fea0003800000 */
.L_x_67:
[----:B------:R-:W-:Y:S02]  /*3d70*/  R2UR UR35, R21 ;  /* 0x00000000152372ca */ /* 0x000fe400000e0000 */
[----:B------:R-:W-:Y:S02]  /*3d80*/  R2UR UR34, R20 ;  /* 0x00000000142272ca */ /* 0x000fe400000e0000 */
[----:B------:R-:W-:Y:S02]  /*3d90*/  ISETP.NE.U32.AND P2, PT, RZ, UR4, PT ;  /* 0x00000004ff007c0c */ /* 0x000fe4000bf45070 */
[----:B------:R-:W-:Y:S02]  /*3da0*/  SHF.L.U32 R12, R31, 0x1f, RZ ;  /* 0x0000001f1f0c7819 */ /* 0x000fe400000006ff */
[----:B------:R-:W-:Y:S05]  /*3db0*/  ISETP.NE.AND.EX P2, PT, RZ, UR5, PT, P2 ;  /* 0x00000005ff007c0c */ /* 0x000fea000bf45320 */
[----:B------:R-:W-:Y:S02]  /*3dc0*/  USHF.L.U32 UR35, UR35, 0x7, URZ ;  /* 0x0000000723237899 */ /* 0x000fe400080006ff */
[----:B------:R-:W-:Y:S01]  /*3dd0*/  USHF.L.U32 UR34, UR34, 0x8, URZ ;  /* 0x0000000822227899 */ /* 0x000fe200080006ff */
[----:B------:R-:W-:Y:S11]  /*3de0*/  BRA.U !UP3, `(.L_x_69) ;  /* 0x000000010b347547 */ /* 0x000ff6000b800000 */
[----:B------:R-:W-:Y:S01]  /*3df0*/  UPLOP3.LUT UP0, UPT, UPT, UPT, UP2, 0x80, 0x8 ;  /* 0x000000000008789c */ /* 0x000fe20003f0f020 */
[----:B--2---:R-:W-:Y:S02]  /*3e00*/  HFMA2 R0, -RZ, RZ, 0, 5.9604644775390625e-08 ;  /* 0x00000001ff007431 */ /* 0x004fe400000001ff */
[----:B------:R-:W-:Y:S03]  /*3e10*/  IMAD.MOV.U32 R155, RZ, RZ, 0x1 ;  /* 0x00000001ff9b7424 */ /* 0x000fe600078e00ff */
[----:B------:R-:W-:Y:S05]  /*3e20*/  PLOP3.LUT P0, PT, PT, PT, UP0, 0x80, 0x8 ;  /* 0x000000000008781c */ /* 0x000fea0003f0f008 */
[----:B------:R-:W2:Y:S01]  /*3e30*/  @UP0 LDCU.64 UR10, c[0x0][0x888] ;  /* 0x00011100ff0a07ac */ /* 0x000ea20008000a00 */
[----:B------:R-:W-:Y:S07]  /*3e40*/  @UP0 UIMAD UR8, UR36, UR4, URZ ;  /* 0x00000004240802a4 */ /* 0x000fee000f8e02ff */
[----:B------:R-:W-:Y:S01]  /*3e50*/  @!P0 PRMT R155, R0, 0x7610, R155 ;  /* 0x00007610009b8816 */ /* 0x000fe2000000009b */
[----:B--2---:R-:W-:Y:S03]  /*3e60*/  @UP0 UIMAD.WIDE UR10, UR8, 0x4, UR10 ;  /* 0x00000004080a08a5 */ /* 0x004fe6000f8e020a */
[----:B------:R-:W2:Y:S03]  /*3e70*/  @!UP0 LDCU UR8, c[0x0][0x880] ;  /* 0x00011000ff0887ac */ /* 0x000ea60008000800 */
[----:B------:R-:W-:Y:S01]  /*3e80*/  IMAD.U32 R10, RZ, RZ, UR10 ;  /* 0x0000000aff0a7e24 */ /* 0x000fe2000f8e00ff */
[----:B------:R-:W-:Y:S05]  /*3e90*/  MOV R11, UR11 ;  /* 0x0000000b000b7c02 */ /* 0x000fea0008000f00 */
[----:B-----5:R3:W5:Y:S02]  /*3ea0*/  @P0 LDG.E R81, desc[UR46][R10.64] ;  /* 0x0000002e0a510981 */ /* 0x020764000c1e1900 */
[----:B--23--:R-:W-:Y:S07]  /*3eb0*/  @!P0 IMAD.U32 R81, RZ, RZ, UR8 ;  /* 0x00000008ff518e24 */ /* 0x00cfee000f8e00ff */
.L_x_69:
[----:B-----5:R-:W-:Y:S01]  /*3ec0*/  @!P2 FSETP.EQ.AND P0, PT, R81, RZ, PT ;  /* 0x000000ff5100a20b */ /* 0x020fe20003f02000 */
[----:B------:R-:W-:Y:S01]  /*3ed0*/  @!UPT UIADD3 URZ, UPT, UPT, URZ, URZ, URZ ;  /* 0x000000fffffff290 */ /* 0x000fe2000fffe0ff */
[----:B------:R-:W-:Y:S11]  /*3ee0*/  @!P2 BRA `(.L_x_70) ;  /* 0x000000000014a947 */ /* 0x000ff60003800000 */
[----:B------:R-:W-:Y:S02]  /*3ef0*/  LOP3.LUT P2, RZ, R155, 0xff, RZ, 0xc0, !PT ;  /* 0x000000ff9bff7812 */ /* 0x000fe4000784c0ff */
[----:B------:R-:W-:Y:S04]  /*3f00*/  PLOP3.LUT P0, PT, PT, PT, UP0, 0x80, 0x8 ;  /* 0x000000000008781c */ /* 0x000fe80003f0f008 */
[----:B------:R-:W-:Y:S07]  /*3f10*/  PLOP3.LUT P0, PT, P0, PT, PT, 0x8, 0x80 ;  /* 0x000000000080781c */ /* 0x000fee000070e170 */
[----:B------:R-:W-:Y:S11]  /*3f20*/  @P2 FSETP.EQ.AND P0, PT, R81, RZ, PT ;  /* 0x000000ff5100220b */ /* 0x000ff60003f02000 */
[----:B------:R-:W-:Y:S02]  /*3f30*/  @!UPT UIADD3 URZ, UPT, UPT, URZ, URZ, URZ ;  /* 0x000000fffffff290 */ /* 0x000fe4000fffe0ff */
.L_x_70:
[----:B------:R-:W3:Y:S01]  /*3f40*/  SYNCS.PHASECHK.TRANS64.TRYWAIT P2, [UR7+0x50], R12 ;  /* 0x0000500cff0075a7 */ /* 0x000ee20008041107 */
[----:B------:R-:W-:Y:S04]  /*3f50*/  ELECT P4, URZ, PT ;  /* 0x0000000000ff782f */ /* 0x000fe80003880000 */
[----:B------:R-:W-:Y:S11]  /*3f60*/  PLOP3.LUT P4, PT, P0, P4, PT, 0xf2, 0x2f ;  /* 0x00000000002f781c */ /* 0x000ff60000789e72 */
[----:B------:R-:W-:Y:S02]  /*3f70*/  @!UPT UIADD3 URZ, UPT, UPT, URZ, URZ, URZ ;  /* 0x000000fffffff290 */ /* 0x000fe4000fffe0ff */
[----:B-1----:R-:W-:Y:S05]  /*3f80*/  @!P4 IADD3 R9, P0, PT, R32, 0x580, RZ ;  /* 0x000005802009c810 */ /* 0x002fea0007f1e0ff */
[----:B--2---:R-:W-:Y:S01]  /*3f90*/  @!P4 IMAD.X R0, RZ, RZ, R33, P0 ;  /* 0x000000ffff00c224 */ /* 0x004fe200000e0621 */
[----:B---3--:R-:W-:Y:S07]  /*3fa0*/  @!P2 BRA `(.L_x_71) ;  /* 0x000000700084a947 */ /* 0x008fee0003800000 */
.L_x_152:
[----:B------:R-:W-:Y:S01]  /*3fb0*/  @!P4 R2UR UR8, R0 ;  /* 0x000000000008c2ca */ /* 0x000fe200000e0000 */
[----:B------:R-:W-:Y:S01]  /*3fc0*/  VOTEU.ALL UP1, P4 ;  /* 0x0000000000ff7886 */ /* 0x000fe20002020000 */
[----:B------:R-:W-:Y:S01]  /*3fd0*/  @!P4 R2UR UR9, R9 ;  /* 0x000000000909c2ca */ /* 0x000fe200000e0000 */
[----:B------:R-:W-:Y:S01]  /*3fe0*/  @!P4 IMAD.MOV.U32 R0, RZ, RZ, 0x4000 ;  /* 0x00004000ff00c424 */ /* 0x000fe200078e00ff */
[----:B------:R-:W-:Y:S01]  /*3ff0*/  UMOV UR10, 0x0 ;  /* 0x00000000000a7882 */ /* 0x000fe20000000000 */
[----:B------:R-:W-:Y:S01]  /*4000*/  UMOV UR11, 0x10000000 ;  /* 0x10000000000b7882 */ /* 0x000fe20000000000 */
[----:B------:R-:W-:Y:S01]  /*4010*/  @!UP1 UIADD3 UR32, UPT, UPT, UR7, 0x400, URZ ;  /* 0x0000040007209890 */ /* 0x000fe2000fffe0ff */
[----:B------:R-:W-:Y:S01]  /*4020*/  @!P4 IADD3 R9, P0, PT, R32, 0x580, RZ ;  /* 0x000005802009c810 */ /* 0x000fe20007f1e0ff */
[----:B------:R-:W-:Y:S05]  /*4030*/  VOTEU.ALL UP1, P4 ;  /* 0x0000000000ff7886 */ /* 0x000fea0002020000 */
[----:B------:R-:W-:Y:S01]  /*4040*/  IMAD.U32 R11, RZ, RZ, UR8 ;  /* 0x00000008ff0b7e24 */ /* 0x000fe2000f8e00ff */
[----:B------:R-:W-:Y:S01]  /*4050*/  UPRMT UR8, UR37, 0x654, UR33 ;  /* 0x0000065425087896 */ /* 0x000fe20008000021 */
[----:B------:R-:W-:Y:S03]  /*4060*/  IMAD.U32 R10, RZ, RZ, UR9 ;  /* 0x00000009ff0a7e24 */ /* 0x000fe6000f8e00ff */
[----:B------:R-:W-:Y:S02]  /*4070*/  @!P4 R2UR UR15, R11 ;  /* 0x000000000b0fc2ca */ /* 0x000fe400000e0000 */
[----:B------:R-:W-:Y:S11]  /*4080*/  @!P4 R2UR UR14, R10 ;  /* 0x000000000a0ec2ca */ /* 0x000ff600000e0000 */
[----:B------:R-:W-:Y:S02]  /*4090*/  @!UPT UIADD3 URZ, UPT, UPT, URZ, URZ, URZ ;  /* 0x000000fffffff290 */ /* 0x000fe4000fffe0ff */
[----:B------:R2:W-:Y:S01]  /*40a0*/  @!UP1 UTMALDG.3D [UR32], [UR14], desc[UR10] ;  /* 0x00000a200e0095b4 */ /* 0x0005e20008011000 */
[----:B------:R3:W-:Y:S01]  /*40b0*/  @!P4 SYNCS.ARRIVE.TRANS64.RED.A0TR RZ, [UR7+0x30], R0 ;  /* 0x00003000ffffc9a7 */ /* 0x0007e20008300407 */
[----:B------:R-:W-:Y:S01]  /*40c0*/  SYNCS.ARRIVE.TRANS64.RED.A1T0 RZ, [UR8], RZ ;  /* 0x000000ffffff79a7 */ /* 0x000fe20008100408 */
[----:B---3--:R-:W-:Y:S01]  /*40d0*/  @!P4 IMAD.X R0, RZ, RZ, R33, P0 ;  /* 0x000000ffff00c224 */ /* 0x008fe200000e0621 */
[----:B------:R-:W3:Y:S02]  /*40e0*/  SYNCS.PHASECHK.TRANS64.TRYWAIT P2, [UR7+0x58], R12 ;  /* 0x0000580cff0075a7 */ /* 0x000ee40008041107 */
[----:B--23--:R-:W-:Y:S05]  /*40f0*/  @!P2 BRA `(.L_x_72) ;  /* 0x000000700048a947 */ /* 0x00cfea0003800000 */
.L_x_154:
        /* <DEDUP_REMOVED lines=8> */
[----:B------:R-:W-:Y:S01]  /*4180*/  @!UP1 UIADD3 UR24, UPT, UPT, UR7, 0x4400, URZ ;  /* 0x0000440007189890 */ /* 0x000fe2000fffe0ff */
[----:B------:R-:W-:Y:S01]  /*4190*/  VOTEU.ALL UP1, P4 ;  /* 0x0000000000ff7886 */ /* 0x000fe20002020000 */
[----:B------:R-:W-:Y:S01]  /*41a0*/  UMOV UR27, UR35 ;  /* 0x00000023001b7c82 */ /* 0x000fe20008000000 */
[----:B------:R-:W-:Y:S02]  /*41b0*/  UMOV UR28, UR36 ;  /* 0x00000024001c7c82 */ /* 0x000fe40008000000 */
[----:B------:R-:W-:Y:S01]  /*41c0*/  IMAD.U32 R11, RZ, RZ, UR8 ;  /* 0x00000008ff0b7e24 */ /* 0x000fe2000f8e00ff */
[----:B------:R-:W-:Y:S01]  /*41d0*/  UPRMT UR8, UR37, 0x654, UR25 ;  /* 0x0000065425087896 */ /* 0x000fe20008000019 */
[----:B------:R-:W-:Y:S02]  /*41e0*/  IMAD.U32 R10, RZ, RZ, UR9 ;  /* 0x00000009ff0a7e24 */ /* 0x000fe4000f8e00ff */
[----:B------:R-:W-:Y:S01]  /*41f0*/  @!P4 IMAD.X R20, RZ, RZ, R33, P0 ;  /* 0x000000ffff14c224 */ /* 0x000fe200000e0621 */
[----:B------:R-:W-:Y:S02]  /*4200*/  @!P4 R2UR UR15, R11 ;  /* 0x000000000b0fc2ca */ /* 0x000fe400000e0000 */
[----:B------:R-:W-:Y:S11]  /*4210*/  @!P4 R2UR UR14, R10 ;  /* 0x000000000a0ec2ca */ /* 0x000ff600000e0000 */
[----:B------:R-:W-:Y:S02]  /*4220*/  @!UPT UIADD3 URZ, UPT, UPT, URZ, URZ, URZ ;  /* 0x000000fffffff290 */ /* 0x000fe4000fffe0ff */
[----:B------:R2:W-:Y:S01]  /*4230*/  @!UP1 UTMALDG.3D [UR24], [UR14], desc[UR10] ;  /* 0x00000a180e0095b4 */ /* 0x0005e20008011000 */
[----:B------:R2:W-:Y:S01]  /*4240*/  @!P4 SYNCS.ARRIVE.TRANS64.RED.A0TR RZ, [UR7+0x38], R0 ;  /* 0x00003800ffffc9a7 */ /* 0x0005e20008300407 */
[----:B------:R-:W-:Y:S01]  /*4250*/  SYNCS.ARRIVE.TRANS64.RED.A1T0 RZ, [UR8], RZ ;  /* 0x000000ffffff79a7 */ /* 0x000fe20008100408 */
[----:B------:R-:W3:Y:S02]  /*4260*/  SYNCS.PHASECHK.TRANS64.TRYWAIT P2, [UR7+0x60], R12 ;  /* 0x0000600cff0075a7 */ /* 0x000ee40008041107 */
[----:B--23--:R-:W-:Y:S05]  /*4270*/  @!P2 BRA `(.L_x_73) ;  /* 0x000000700000a947 */ /* 0x00cfea0003800000 */
.L_x_156:
[----:B------:R-:W2:Y:S01]  /*4280*/  LDC.64 R14, c[0x0][0xb10] ;  /* 0x0002c400ff0e7b82 */ /* 0x000ea20000000a00 */
[----:B------:R-:W-:Y:S01]  /*4290*/  @!P4 R2UR UR8, R20 ;  /* 0x000000001408c2ca */ /* 0x000fe200000e0000 */
[----:B------:R-:W-:Y:S01]  /*42a0*/  VOTEU.ALL UP1, P4 ;  /* 0x0000000000ff7886 */ /* 0x000fe20002020000 */
[----:B------:R-:W-:Y:S01]  /*42b0*/  @!P4 R2UR UR9, R21 ;  /* 0x000000001509c2ca */ /* 0x000fe200000e0000 */
[----:B------:R-:W-:Y:S01]  /*42c0*/  UMOV UR10, 0x0 ;  /* 0x00000000000a7882 */ /* 0x000fe20000000000 */
[----:B------:R-:W-:Y:S03]  /*42d0*/  UMOV UR11, 0x10000000 ;  /* 0x10000000000b7882 */ /* 0x000fe60000000000 */
[----:B------:R-:W3:Y:S01]  /*42e0*/  LDC.64 R10, c[0x0][0xb18] ;  /* 0x0002c600ff0a7b82 */ /* 0x000ee20000000a00 */
[----:B------:R-:W-:Y:S01]  /*42f0*/  @!UP1 UIADD3 UR18, UPT, UPT, UR34, 0x80, URZ ;  /* 0x0000008022129890 */ /* 0x000fe2000fffe0ff */
[----:B------:R-:W-:Y:S01]  /*4300*/  @P3 SHF.R.U32.HI R28, RZ, 0x10, R25 ;  /* 0x00000010ff1c3819 */ /* 0x000fe20000011619 */
[----:B------:R-:W-:Y:S01]  /*4310*/  @!UP1 UIADD3 UR16, UPT, UPT, UR7, 0x8400, URZ ;  /* 0x0000840007109890 */ /* 0x000fe2000fffe0ff */
[----:B------:R-:W-:Y:S01]  /*4320*/  VIADD R30, R30, 0x1 ;  /* 0x000000011e1e7836 */ /* 0x000fe20000000000 */
[----:B------:R-:W-:Y:S03]  /*4330*/  VOTEU.ALL UP1, P4 ;  /* 0x0000000000ff7886 */ /* 0x000fe60002020000 */
[----:B------:R-:W5:Y:S01]  /*4340*/  @!P1 LDC R0, c[0x0][0xb20] ;  /* 0x0002c800ff009b82 */ /* 0x000f620000000800 */
[----:B------:R-:W-:Y:S01]  /*4350*/  UMOV UR19, UR35 ;  /* 0x0000002300137c82 */ /* 0x000fe20008000000 */
[----:B------:R-:W-:Y:S01]  /*4360*/  IMAD.U32 R21, RZ, RZ, UR8 ;  /* 0x00000008ff157e24 */ /* 0x000fe2000f8e00ff */
[----:B------:R-:W-:Y:S05]  /*4370*/  UMOV UR20, UR36 ;  /* 0x0000002400147c82 */ /* 0x000fea0008000000 */
[----:B-1----:R-:W1:Y:S01]  /*4380*/  @!P1 LDC R3, c[0x0][0xb0c] ;  /* 0x0002c300ff039b82 */ /* 0x002e620000000800 */
[----:B------:R-:W-:Y:S01]  /*4390*/  IMAD.U32 R20, RZ, RZ, UR9 ;  /* 0x00000009ff147e24 */ /* 0x000fe2000f8e00ff */
[----:B------:R-:W-:Y:S01]  /*43a0*/  UPRMT UR8, UR37, 0x654, UR17 ;  /* 0x0000065425087896 */ /* 0x000fe20008000011 */
[----:B------:R-:W-:Y:S03]  /*43b0*/  @!P4 R2UR UR15, R21 ;  /* 0x00000000150fc2ca */ /* 0x000fe600000e0000 */
[----:B------:R-:W-:Y:S01]  /*43c0*/  @!P4 R2UR UR14, R20 ;  /* 0x00000000140ec2ca */ /* 0x000fe200000e0000 */
[----:B------:R-:W-:Y:S11]  /*43d0*/  @!P4 IMAD.MOV.U32 R20, RZ, RZ, 0x4000 ;  /* 0x00004000ff14c424 */ /* 0x000ff600078e00ff */
[----:B------:R-:W-:Y:S01]  /*43e0*/  @!UPT UIADD3 URZ, UPT, UPT, URZ, URZ, URZ ;  /* 0x000000fffffff290 */ /* 0x000fe2000fffe0ff */
[----:B------:R1:W-:Y:S01]  /*43f0*/  @!UP1 UTMALDG.3D [UR16], [UR14], desc[UR10] ;  /* 0x00000a100e0095b4 */ /* 0x0003e20008011000 */
[----:B------:R1:W-:Y:S02]  /*4400*/  @!P4 SYNCS.ARRIVE.TRANS64.RED.A0TR RZ, [UR7+0x40], R20 ;  /* 0x00004014ffffc9a7 */ /* 0x0003e40008300407 */
[----:B-1----:R-:W-:Y:S01]  /*4410*/  @!P1 ISETP.NE.AND P2, PT, R3, 0x1, PT ;  /* 0x000000010300980c */ /* 0x002fe20003f45270 */
[C---:B--2---:R-:W-:Y:S01]  /*4420*/  @!P1 IMAD.HI.U32 R14, R13.reuse, R14, RZ ;  /* 0x0000000e0d0e9227 */ /* 0x044fe200078e00ff */
[----:B---3--:R-:W-:Y:S03]  /*4430*/  @!P1 ISETP.NE.AND P0, PT, R10, 0x1, PT ;  /* 0x000000010a00980c */ /* 0x008fe60003f05270 */
[C---:B------:R-:W-:Y:S01]  /*4440*/  @!P1 IMAD.HI.U32 R11, R8.reuse, R11, RZ ;  /* 0x0000000b080b9227 */ /* 0x040fe200078e00ff */
[----:B------:R-:W-:Y:S04]  /*4450*/  @!P1 SHF.R.U32.HI R14, RZ, R15, R14 ;  /* 0x0000000fff0e9219 */ /* 0x000fe8000001160e */
[----:B-----5:R-:W-:Y:S01]  /*4460*/  @!P1 SHF.R.U32.HI R9, RZ, R0, R11 ;  /* 0x00000000ff099219 */ /* 0x020fe2000001160b */
[----:B------:R-:W-:Y:S01]  /*4470*/  SYNCS.ARRIVE.TRANS64.RED.A1T0 RZ, [UR8], RZ ;  /* 0x000000ffffff79a7 */ /* 0x000fe20008100408 */
[----:B------:R-:W-:Y:S02]  /*4480*/  @!P1 SEL R14, R13, R14, !P2 ;  /* 0x0000000e0d0e9207 */ /* 0x000fe40005000000 */
[----:B------:R-:W-:Y:S01]  /*4490*/  @!P1 SEL R9, R8, R9, !P0 ;  /* 0x0000000908099207 */ /* 0x000fe20004000000 */
[----:B------:R-:W1:Y:S04]  /*44a0*/  SYNCS.PHASECHK.TRANS64.TRYWAIT P5, [UR7+0x68], R12 ;  /* 0x0000680cff0075a7 */ /* 0x000e6800080a1107 */
[----:B------:R-:W-:Y:S02]  /*44b0*/  @!P1 IMAD.IADD R0, R9, 0x1, -R14 ;  /* 0x0000000109009824 */ /* 0x000fe400078e0a0e */
[----:B------:R-:W-:Y:S02]  /*44c0*/  @!P1 IMAD.IADD R9, R14, 0x1, -R9 ;  /* 0x000000010e099824 */ /* 0x000fe400078e0a09 */
[----:B------:R-:W-:Y:S02]  /*44d0*/  @!P1 IMAD R13, R0, R3, R13 ;  /* 0x00000003000d9224 */ /* 0x000fe400078e020d */
[----:B------:R-:W-:Y:S01]  /*44e0*/  @!P1 IMAD R8, R9, R10, R8 ;  /* 0x0000000a09089224 */ /* 0x000fe200078e0208 */
[----:B-1----:R-:W-:Y:S06]  /*44f0*/  @!P5 BRA `(.L_x_74) ;  /* 0x0000006c0078d947 */ /* 0x002fec0003800000 */
.L_x_158:
[----:B-1----:R-:W-:Y:S01]  /*4500*/  @!P4 IADD3 R3, P0, PT, R32, 0x580, RZ ;  /* 0x000005802003c810 */ /* 0x002fe20007f1e0ff */
[----:B------:R-:W-:Y:S01]  /*4510*/  VOTEU.ALL UP1, P4 ;  /* 0x0000000000ff7886 */ /* 0x000fe20002020000 */
[----:B------:R-:W-:Y:S01]  /*4520*/  UMOV UR18, 0x0 ;  /* 0x0000000000127882 */ /* 0x000fe20000000000 */
[----:B------:R-:W-:Y:S01]  /*4530*/  UMOV UR19, 0x10000000 ;  /* 0x1000000000137882 */ /* 0x000fe20000000000 */
[----:B------:R-:W-:Y:S01]  /*4540*/  @!P4 R2UR UR9, R3 ;  /* 0x000000000309c2ca */ /* 0x000fe200000e0000 */
[----:B------:R-:W-:Y:S01]  /*4550*/  @!P4 IMAD.X R0, RZ, RZ, R33, P0 ;  /* 0x000000ffff00c224 */ /* 0x000fe200000e0621 */
[----:B------:R-:W-:Y:S01]  /*4560*/  @!UP1 UIADD3 UR10, UPT, UPT, UR34, 0xc0, URZ ;  /* 0x000000c0220a9890 */ /* 0x000fe2000fffe0ff */
[----:B------:R-:W-:Y:S01]  /*4570*/  ISETP.NE.AND P0, PT, R30, 0x2, PT ;  /* 0x000000021e00780c */ /* 0x000fe20003f05270 */
[----:B------:R-:W-:Y:S01]  /*4580*/  UMOV UR11, UR35 ;  /* 0x00000023000b7c82 */ /* 0x000fe20008000000 */
[----:B------:R-:W-:Y:S01]  /*4590*/  UMOV UR12, UR36 ;  /* 0x00000024000c7c82 */ /* 0x000fe20008000000 */
[----:B------:R-:W-:Y:S01]  /*45a0*/  @!P4 R2UR UR8, R0 ;  /* 0x000000000008c2ca */ /* 0x000fe200000e0000 */
[----:B------:R-:W-:Y:S01]  /*45b0*/  IMAD.IADD R20, R8, 0x1, R154 ;  /* 0x0000000108147824 */ /* 0x000fe200078e029a */
[----:B------:R-:W-:Y:S01]  /*45c0*/  @P3 R2UR UR36, R28 ;  /* 0x000000001c2432ca */ /* 0x000fe200000e0000 */
[----:B------:R-:W-:Y:S01]  /*45d0*/  IMAD.IADD R21, R13, 0x1, R156 ;  /* 0x000000010d157824 */ /* 0x000fe200078e029c */
[----:B------:R-:W-:Y:S02]  /*45e0*/  SEL R0, RZ, 0x1, P0 ;  /* 0x00000001ff007807 */ /* 0x000fe40000000000 */
[----:B------:R-:W-:Y:S01]  /*45f0*/  LOP3.LUT R31, R31, 0x1, RZ, 0x3c, !PT ;  /* 0x000000011f1f7812 */ /* 0x000fe200078e3cff */
[----:B------:R-:W-:Y:S01]  /*4600*/  IMAD.U32 R10, RZ, RZ, UR9 ;  /* 0x00000009ff0a7e24 */ /* 0x000fe2000f8e00ff */
[----:B------:R-:W-:Y:S01]  /*4610*/  @!UP1 UIADD3 UR9, UPT, UPT, UR7, 0x48, URZ ;  /* 0x0000004807099890 */ /* 0x000fe2000fffe0ff */
[----:B------:R-:W-:Y:S02]  /*4620*/  LOP3.LUT R29, R29, R0, RZ, 0x3c, !PT ;  /* 0x000000001d1d7212 */ /* 0x000fe400078e3cff */
[----:B------:R-:W-:Y:S02]  /*4630*/  SEL R30, R30, RZ, P0 ;  /* 0x000000ff1e1e7207 */ /* 0x000fe40000000000 */
[----:B------:R-:W-:Y:S01]  /*4640*/  IMAD.U32 R11, RZ, RZ, UR8 ;  /* 0x00000008ff0b7e24 */ /* 0x000fe2000f8e00ff */
[----:B------:R-:W-:Y:S01]  /*4650*/  @!P4 R2UR UR14, R10 ;  /* 0x000000000a0ec2ca */ /* 0x000fe200000e0000 */
[----:B------:R-:W-:Y:S01]  /*4660*/  @!UP1 UIADD3 UR8, UPT, UPT, UR7, 0xc400, URZ ;  /* 0x0000c40007089890 */ /* 0x000fe2000fffe0ff */
[----:B------:R-:W-:Y:S02]  /*4670*/  VOTEU.ALL UP1, P4 ;  /* 0x0000000000ff7886 */ /* 0x000fe40002020000 */
[----:B------:R-:W-:Y:S11]  /*4680*/  @!P4 R2UR UR15, R11 ;  /* 0x000000000b0fc2ca */ /* 0x000ff600000e0000 */
[----:B------:R-:W-:Y:S02]  /*4690*/  @!UPT UIADD3 URZ, UPT, UPT, URZ, URZ, URZ ;  /* 0x000000fffffff290 */ /* 0x000fe4000fffe0ff */
[----:B------:R2:W-:Y:S01]  /*46a0*/  @!UP1 UTMALDG.3D [UR8], [UR14], desc[UR18] ;  /* 0x000012080e0095b4 */ /* 0x0005e20008011000 */
[----:B------:R2:W-:Y:S01]  /*46b0*/  @!P4 SYNCS.ARRIVE.TRANS64.RED.A0TR RZ, [UR7+0x48], R23 ;  /* 0x00004817ffffc9a7 */ /* 0x0005e20008300407 */
[----:B------:R-:W-:Y:S01]  /*46c0*/  UPLOP3.LUT UP1, UPT, UPT, UPT, UPT, 0x80, 0x8 ;  /* 0x000000000008789c */ /* 0x000fe20003f2f070 */
[----:B------:R-:W-:Y:S01]  /*46d0*/  SYNCS.ARRIVE.TRANS64.RED.A1T0 RZ, [UR13], RZ ;  /* 0x000000ffffff79a7 */ /* 0x000fe2000810040d */
[----:B------:R-:W-:Y:S09]  /*46e0*/  @P3 BRA `(.L_x_75) ;  /* 0xfffffff000943947 */ /* 0x000ff2000383ffff */
[----:B------:R-:W-:-:S04]  /*46f0*/  SHF.L.U32 R3, R31, 0x1f, RZ ;  /* 0x0000001f1f037819 */ /* 0x000fc800000006ff */
[----:B------:R-:W1:Y:S02]  /*4700*/  SYNCS.PHASECHK.TRANS64.TRYWAIT P0, [UR7+0x50], R3 ;  /* 0x00005003ff0075a7 */ /* 0x000e640008001107 */
[----:B-1----:R-:W-:Y:S05]  /*4710*/  @!P0 BRA `(.L_x_76) ;  /* 0x0000006c00088947 */ /* 0x002fea0003800000 */
.L_x_160:
[----:B------:R-:W3:Y:S02]  /*4720*/  SYNCS.PHASECHK.TRANS64.TRYWAIT P0, [UR7+0x58], R3 ;  /* 0x00005803ff0075a7 */ /* 0x000ee40008001107 */
[----:B---3--:R-:W-:Y:S05]  /*4730*/  @!P0 BRA `(.L_x_77) ;  /* 0x0000006c00188947 */ /* 0x008fea0003800000 */
.L_x_162:
[----:B------:R-:W3:Y:S02]  /*4740*/  SYNCS.PHASECHK.TRANS64.TRYWAIT P0, [UR7+0x60], R3 ;  /* 0x00006003ff0075a7 */ /* 0x000ee40008001107 */
[----:B---3--:R-:W-:Y:S05]  /*4750*/  @!P0 BRA `(.L_x_78) ;  /* 0x0000006c00288947 */ /* 0x008fea0003800000 */
.L_x_164:
[----:B-1----:R-:W-:-:S07]  /*4760*/  MOV R0, UR7 ;  /* 0x0000000700007c02 */ /* 0x002fce0008000f00 */
.L_x_79:
[----:B-1----:R-:W-:-:S04]  /*4770*/  SHF.L.U32 R3, R31, 0x1f, RZ ;  /* 0x0000001f1f037819 */ /* 0x002fc800000006ff */
[----:B------:R1:W3:Y:S03]  /*4780*/  SYNCS.PHASECHK.TRANS64.TRYWAIT P0, [R0+URZ+0x68], R3 ;  /* 0x00006803000075a7 */ /* 0x0002e600080011ff */
[----:B---3--:R-:W-:Y:S05]  /*4790*/  @!P0 NANOSLEEP.SYNCS 0x989680 ;  /* 0x009896800000895d */ /* 0x008fea0003900000 */
[----:B------:R-:W3:Y:S02]  /*47a0*/  @!P0 SYNCS.PHASECHK.TRANS64 P0, [R0+URZ+0x68], R3 ;  /* 0x00006803000085a7 */ /* 0x000ee400080010ff */
[----:B--23--:R-:W-:Y:S05]  /*47b0*/  @P0 EXIT ;  /* 0x000000000000094d */ /* 0x00cfea0003800000 */
[----:B------:R-:W-:Y:S05]  /*47c0*/  BRA `(.L_x_79) ;  /* 0xfffffffc00e87947 */ /* 0x000fea000383ffff */
.L_x_64:
[----:B------:R-:W-:-:S06]  /*47d0*/  UISETP.GE.AND UP1, UPT, UR8, 0x4, UPT ;  /* 0x000000040800788c */ /* 0x000fcc000bf26270 */
[----:B------:R-:W-:-:S13]  /*47e0*/  PLOP3.LUT P0, PT, PT, PT, UP1, 0x80, 0x8 ;  /* 0x000000000008781c */ /* 0x000fda0003f0f018 */
[----:B------:R-:W-:Y:S05]  /*47f0*/  @!P0 EXIT ;  /* 0x000000000000894d */ /* 0x000fea0003800000 */
[----:B------:R-:W-:Y:S01]  /*4800*/  BAR.SYNC.DEFER_BLOCKING 0x6, 0xa0 ;  /* 0x0182800000007b1d */ /* 0x000fe20000010000 */
[C---:B------:R-:W-:Y:S01]  /*4810*/  IMAD.SHL.U32 R3, R170.reuse, 0x40, RZ ;  /* 0x00000040aa037824 */ /* 0x040fe200078e00ff */
[C---:B------:R-:W-:Y:S01]  /*4820*/  LOP3.LUT R161, R170.reuse, 0x1, RZ, 0xc0, !PT ;  /* 0x00000001aaa17812 */ /* 0x040fe200078ec0ff */
[C---:B------:R-:W-:Y:S02]  /*4830*/  IMAD.U32 R79, R170.reuse, 0x10000, RZ ;  /* 0x00010000aa4f7824 */ /* 0x040fe400078e00ff */
[----:B------:R-:W-:Y:S02]  /*4840*/  HFMA2 R167, -RZ, RZ, 0, 5.9604644775390625e-08 ;  /* 0x00000001ffa77431 */ /* 0x000fe400000001ff */
[C---:B------:R-:W-:Y:S01]  /*4850*/  IMAD.SHL.U32 R160, R170.reuse, 0x8, RZ ;  /* 0x00000008aaa07824 */ /* 0x040fe200078e00ff */
[----:B------:R-:W-:Y:S01]  /*4860*/  UMOV UR48, 0x400 ;  /* 0x0000040000307882 */ /* 0x000fe20000000000 */
[----:B------:R-:W1:Y:S01]  /*4870*/  LDC R159, c[0x0][0x370] ;  /* 0x0000dc00ff9f7b82 */ /* 0x000e620000000800 */
[----:B------:R-:W-:Y:S01]  /*4880*/  ULEA UR48, UR37, UR48, 0x18 ;  /* 0x0000003025307291 */ /* 0x000fe2000f8ec0ff */
[----:B------:R-:W-:Y:S01]  /*4890*/  ISETP.NE.U32.AND P0, PT, R161, 0x1, PT ;  /* 0x00000001a100780c */ /* 0x000fe20003f05070 */
[----:B------:R-:W-:Y:S01]  /*48a0*/  IMAD.MOV.U32 R169, RZ, RZ, 0x2 ;  /* 0x00000002ffa97424 */ /* 0x000fe200078e00ff */
[----:B------:R-:W-:Y:S01]  /*48b0*/  LOP3.LUT R5, R3, 0x1c0, RZ, 0xc0, !PT ;  /* 0x000001c003057812 */ /* 0x000fe200078ec0ff */
[----:B------:R-:W-:Y:S01]  /*48c0*/  UIADD3 UR4, UPT, UPT, UR48, 0x400, URZ ;  /* 0x0000040030047890 */ /* 0x000fe2000fffe0ff */
[----:B------:R-:W-:Y:S01]  /*48d0*/  LOP3.LUT R79, R79, 0x600000, RZ, 0xc0, !PT ;  /* 0x006000004f4f7812 */ /* 0x000fe200078ec0ff */
[----:B------:R-:W-:Y:S01]  /*48e0*/  IMAD.MOV.U32 R168, RZ, RZ, 0x4 ;  /* 0x00000004ffa87424 */ /* 0x000fe200078e00ff */
[----:B------:R-:W2:Y:S01]  /*48f0*/  LDC R74, c[0x0][0xb0c] ;  /* 0x0002c300ff4a7b82 */ /* 0x000ea20000000800 */
[----:B------:R-:W-:Y:S01]  /*4900*/  R2P PR, R170, 0x6 ;  /* 0x00000006aa007804 */ /* 0x000fe20000000000 */
[----:B------:R-:W-:Y:S01]  /*4910*/  IMAD.MOV.U32 R76, RZ, RZ, RZ ;  /* 0x000000ffff4c7224 */ /* 0x000fe200078e00ff */
[----:B------:R-:W-:Y:S01]  /*4920*/  LOP3.LUT R160, R5, 0x38, R160, 0xf8, !PT ;  /* 0x0000003805a07812 */ /* 0x000fe200078ef8a0 */
[----:B------:R-:W-:Y:S01]  /*4930*/  IMAD.MOV.U32 R166, RZ, RZ, RZ ;  /* 0x000000ffffa67224 */ /* 0x000fe200078e00ff */
[----:B------:R-:W-:Y:S01]  /*4940*/  P2R R2, PR, RZ, 0x1 ;  /* 0x00000001ff027803 */ /* 0x000fe20000000000 */
[----:B------:R-:W-:Y:S01]  /*4950*/  IMAD.MOV.U32 R173, RZ, RZ, RZ ;  /* 0x000000ffffad7224 */ /* 0x000fe200078e00ff */
[----:B------:R-:W-:Y:S01]  /*4960*/  LOP3.LUT R160, R160, 0x1e00, R3, 0xf8, !PT ;  /* 0x00001e00a0a07812 */ /* 0x000fe200078ef803 */
[----:B------:R-:W4:Y:S01]  /*4970*/  LDC R157, c[0x0][0xb20] ;  /* 0x0002c800ff9d7b82 */ /* 0x000f220000000800 */
[----:B------:R-:W3:Y:S01]  /*4980*/  LDS R0, [UR48+0x110] ;  /* 0x00011030ff007984 */ /* 0x000ee20008000800 */
[----:B------:R-:W-:Y:S01]  /*4990*/  LOP3.LUT R170, R170, 0x60, RZ, 0xc0, !PT ;  /* 0x00000060aaaa7812 */ /* 0x000fe200078ec0ff */
[----:B------:R-:W-:Y:S01]  /*49a0*/  IMAD.U32 R163, RZ, RZ, UR4 ;  /* 0x00000004ffa37e24 */ /* 0x000fe2000f8e00ff */
[----:B------:R-:W-:Y:S01]  /*49b0*/  MOV R165, RZ ;  /* 0x000000ff00a57202 */ /* 0x000fe20000000f00 */
[----:B------:R-:W1:Y:S01]  /*49c0*/  LDCU.64 UR52, c[0x0][0x348] ;  /* 0x00006900ff3477ac */ /* 0x000e620008000a00 */
[----:B------:R-:W-:-:S02]  /*49d0*/  SEL R169, R169, 0xfffffffe, !P1 ;  /* 0xfffffffea9a97807 */ /* 0x000fc40004800000 */
[----:B------:R-:W1:Y:S01]  /*49e0*/  LDC R73, c[0x0][0xb30] ;  /* 0x0002cc00ff497b82 */ /* 0x000e620000000800 */
[----:B------:R-:W-:Y:S01]  /*49f0*/  SEL R168, R168, 0xfffffffc, !P2 ;  /* 0xfffffffca8a87807 */ /* 0x000fe20005000000 */
[----:B------:R-:W1:Y:S01]  /*4a00*/  LDCU.64 UR38, c[0x0][0x888] ;  /* 0x00011100ff2677ac */ /* 0x000e620008000a00 */
[----:B------:R-:W1:Y:S05]  /*4a10*/  LDCU.64 UR44, c[0x0][0x890] ;  /* 0x00011200ff2c77ac */ /* 0x000e6a0008000a00 */
[----:B------:R-:W1:Y:S01]  /*4a20*/  LDC.64 R152, c[0x0][0xb10] ;  /* 0x0002c400ff987b82 */ /* 0x000e620000000a00 */
[----:B------:R-:W-:Y:S01]  /*4a30*/  UMOV UR49, URZ ;  /* 0x000000ff00317c82 */ /* 0x000fe20008000000 */
[----:B------:R-:W-:-:S06]  /*4a40*/  UMOV UR51, URZ ;  /* 0x000000ff00337c82 */ /* 0x000fcc0008000000 */
[----:B------:R-:W1:Y:S08]  /*4a50*/  LDC.64 R70, c[0x0][0xb18] ;  /* 0x0002c600ff467b82 */ /* 0x000e700000000a00 */
[----:B------:R-:W1:Y:S08]  /*4a60*/  LDC.64 R68, c[0x0][0xb28] ;  /* 0x0002ca00ff447b82 */ /* 0x000e700000000a00 */
[----:B------:R-:W1:Y:S01]  /*4a70*/  LDC.64 R150, c[0x0][0x8b0] ;  /* 0x00022c00ff967b82 */ /* 0x000e620000000a00 */
[----:B---3--:R-:W-:-:S07]  /*4a80*/  IMAD.IADD R79, R0, 0x1, R79 ;  /* 0x00000001004f7824 */ /* 0x008fce00078e024f */
[----:B------:R-:W3:Y:S08]  /*4a90*/  LDC.64 R148, c[0x0][0x8a8] ;  /* 0x00022a00ff947b82 */ /* 0x000ef00000000a00 */
[----:B--2-4-:R-:W1:Y:S02]  /*4aa0*/  LDC R158, c[0x0][0x374] ;  /* 0x0000dd00ff9e7b82 */ /* 0x014e640000000800 */
.L_x_123:
[----:B------:R-:W-:Y:S02]  /*4ab0*/  LEA R0, R173, UR48, 0x3 ;  /* 0x00000030ad007c11 */ /* 0x000fe4000f8e18ff */
[----:B------:R-:W-:Y:S02]  /*4ac0*/  SHF.L.U32 R3, R165, 0x1f, RZ ;  /* 0x0000001fa5037819 */ /* 0x000fe400000006ff */
[----:B-1----:R-:W-:Y:S02]  /*4ad0*/  LEA R16, R173, UR48, 0x4 ;  /* 0x00000030ad107c11 */ /* 0x002fe4000f8e20ff */
[----:B------:R-:W2:Y:S02]  /*4ae0*/  SYNCS.PHASECHK.TRANS64.TRYWAIT P0, [R0+URZ+0x80], R3 ;  /* 0x00008003000075a7 */ /* 0x000ea400080011ff */
[----:B--23--:R-:W-:Y:S05]  /*4af0*/  @!P0 BRA `(.L_x_80) ;  /* 0x0000006800588947 */ /* 0x00cfea0003800000 */
.L_x_165:
[----:B------:R-:W4:Y:S01]  /*4b00*/  LDC.64 R12, c[0x0][0xb10] ;  /* 0x0002c400ff0c7b82 */ /* 0x000f220000000a00 */
[----:B------:R-:W3:Y:S01]  /*4b10*/  LDS.128 R16, [R16+0xf0] ;  /* 0x0000f00010107984 */ /* 0x000ee20000000c00 */
[----:B-1----:R-:W-:Y:S01]  /*4b20*/  ISETP.NE.AND P1, PT, R73, 0x1, PT ;  /* 0x000000014900780c */ /* 0x002fe20003f25270 */
[----:B--2---:R-:W-:Y:S01]  /*4b30*/  VIADD R0, R0, 0x90 ;  /* 0x0000009000007836 */ /* 0x004fe20000000000 */
[----:B------:R-:W-:Y:S04]  /*4b40*/  ISETP.GE.AND P0, PT, R72, 0x1, PT ;  /* 0x000000014800780c */ /* 0x000fe80003f06270 */
[----:B------:R-:W1:Y:S01]  /*4b50*/  LDC.64 R10, c[0x0][0xb18] ;  /* 0x0002c600ff0a7b82 */ /* 0x000e620000000a00 */
[----:B------:R-:W-:Y:S01]  /*4b60*/  PRMT R0, RZ, 0x654, R0 ;  /* 0x00000654ff007816 */ /* 0x000fe20000000000 */
[----:B------:R-:W-:Y:S01]  /*4b70*/  @!PT LDS RZ, [RZ] ;  /* 0x00000000fffff984 */ /* 0x000fe20000000800 */
[----:B------:R-:W-:Y:S01]  /*4b80*/  @!PT LDS RZ, [RZ] ;  /* 0x00000000fffff984 */ /* 0x000fe20000000800 */
[----:B------:R-:W-:Y:S01]  /*4b90*/  @!PT LDS RZ, [RZ] ;  /* 0x00000000fffff984 */ /* 0x000fe20000000800 */
[----:B------:R-:W-:Y:S01]  /*4ba0*/  @!PT LDS RZ, [RZ] ;  /* 0x00000000fffff984 */ /* 0x000fe20000000800 */
[----:B------:R2:W-:Y:S06]  /*4bb0*/  MEMBAR.ALL.CTA ;  /* 0x0000000000007992 */ /* 0x0005ec0000008000 */
[----:B--2---:R-:W2:Y:S01]  /*4bc0*/  FENCE.VIEW.ASYNC.S ;  /* 0x00000000000073c6 */ /* 0x004ea20000000000 */
[----:B------:R-:W1:Y:S08]  /*4bd0*/  @!P1 LDC R14, c[0x0][0xb20] ;  /* 0x0002c800ff0e9b82 */ /* 0x000e700000000800 */
[----:B------:R-:W1:Y:S01]  /*4be0*/  @!P1 LDC R9, c[0x0][0xb0c] ;  /* 0x0002c300ff099b82 */ /* 0x000e620000000800 */
[----:B--2---:R2:W-:Y:S01]  /*4bf0*/  SYNCS.ARRIVE.TRANS64.RED.A1T0 RZ, [R0+URZ], RZ ;  /* 0x000000ff00ff79a7 */ /* 0x0045e200081004ff */
[----:B---3--:R-:W-:Y:S04]  /*4c00*/  LOP3.LUT P4, RZ, R18, 0x1, RZ, 0xc0, !PT ;  /* 0x0000000112ff7812 */ /* 0x008fe8000788c0ff */
[----:B------:R-:W-:Y:S09]  /*4c10*/  P2R R171, PR, RZ, 0x10 ;  /* 0x00000010ffab7803 */ /* 0x000ff20000000000 */
[----:B------:R-:W-:Y:S02]  /*4c20*/  @P4 MOV R77, R16 ;  /* 0x00000010004d4202 */ /* 0x000fe40000000f00 */
[----:B------:R-:W-:Y:S01]  /*4c30*/  @P4 LOP3.LUT R75, R17, 0xffff, RZ, 0xc0, !PT ;  /* 0x0000ffff114b4812 */ /* 0x000fe200078ec0ff */
[----:B--2-4-:R-:W-:Y:S06]  /*4c40*/  @!P0 BRA `(.L_x_81) ;  /* 0x0000000000a48947 */ /* 0x014fec0003800000 */
[----:B------:R-:W-:Y:S01]  /*4c50*/  IMAD.HI.U32 R24, R158, R71, RZ ;  /* 0x000000479e187227 */ /* 0x000fe200078e00ff */
[----:B------:R-:W-:Y:S02]  /*4c60*/  ISETP.NE.AND P0, PT, R70, 0x1, PT ;  /* 0x000000014600780c */ /* 0x000fe40003f05270 */
[----:B------:R-:W-:Y:S01]  /*4c70*/  ISETP.NE.AND P2, PT, R72, 0x1, PT ;  /* 0x000000014800780c */ /* 0x000fe20003f45270 */
[-C--:B------:R-:W-:Y:S01]  /*4c80*/  IMAD.HI.U32 R22, R159, R152.reuse, RZ ;  /* 0x000000989f167227 */ /* 0x080fe200078e00ff */
[----:B------:R-:W-:Y:S02]  /*4c90*/  SHF.R.U32.HI R23, RZ, R157, R24 ;  /* 0x0000009dff177219 */ /* 0x000fe40000011618 */
[----:B------:R-:W-:Y:S01]  /*4ca0*/  ISETP.NE.AND P3, PT, R74, 0x1, PT ;  /* 0x000000014a00780c */ /* 0x000fe20003f65270 */
[----:B------:R-:W-:Y:S01]  /*4cb0*/  IMAD.HI.U32 R28, R75, R71, RZ ;  /* 0x000000474b1c7227 */ /* 0x000fe200078e00ff */
[----:B------:R-:W-:Y:S02]  /*4cc0*/  SHF.R.U32.HI R22, RZ, R153, R22 ;  /* 0x00000099ff167219 */ /* 0x000fe40000011616 */
[----:B------:R-:W-:Y:S01]  /*4cd0*/  SEL R3, R158, R23, !P0 ;  /* 0x000000179e037207 */ /* 0x000fe20004000000 */
[----:B------:R-:W-:Y:S01]  /*4ce0*/  IMAD.HI.U32 R26, R77, R152, RZ ;  /* 0x000000984d1a7227 */ /* 0x000fe200078e00ff */
[----:B------:R-:W-:Y:S03]  /*4cf0*/  SEL R7, R159, R22, !P3 ;  /* 0x000000169f077207 */ /* 0x000fe60005800000 */
[-C--:B------:R-:W-:Y:S01]  /*4d00*/  IMAD.HI.U32 R22, R3, R68.reuse, RZ ;  /* 0x0000004403167227 */ /* 0x080fe200078e00ff */
[----:B------:R-:W-:Y:S03]  /*4d10*/  SHF.R.U32.HI R26, RZ, R153, R26 ;  /* 0x00000099ff1a7219 */ /* 0x000fe6000001161a */
[----:B------:R-:W-:Y:S01]  /*4d20*/  IMAD.HI.U32 R24, R7, R68, RZ ;  /* 0x0000004407187227 */ /* 0x000fe200078e00ff */
[----:B------:R-:W-:Y:S02]  /*4d30*/  @P2 SHF.R.U32.HI R3, RZ, R69, R22 ;  /* 0x00000045ff032219 */ /* 0x000fe40000011616 */
[----:B------:R-:W-:Y:S02]  /*4d40*/  SHF.R.U32.HI R22, RZ, R157, R28 ;  /* 0x0000009dff167219 */ /* 0x000fe4000001161c */
[----:B------:R-:W-:Y:S01]  /*4d50*/  @P2 SHF.R.U32.HI R7, RZ, R69, R24 ;  /* 0x00000045ff072219 */ /* 0x000fe20000011618 */
[C---:B------:R-:W-:Y:S01]  /*4d60*/  IMAD R2, R72.reuse, R3, RZ ;  /* 0x0000000348027224 */ /* 0x040fe200078e02ff */
[----:B------:R-:W-:Y:S02]  /*4d70*/  SEL R5, R75, R22, !P0 ;  /* 0x000000164b057207 */ /* 0x000fe40004000000 */
[----:B------:R-:W-:Y:S01]  /*4d80*/  SEL R3, R77, R26, !P3 ;  /* 0x0000001a4d037207 */ /* 0x000fe20005800000 */
[----:B------:R-:W-:Y:S01]  /*4d90*/  IMAD R4, R72, R7, RZ ;  /* 0x0000000748047224 */ /* 0x000fe200078e02ff */
[C---:B------:R-:W-:Y:S01]  /*4da0*/  ISETP.GE.AND P0, PT, R5.reuse, R2, PT ;  /* 0x000000020500720c */ /* 0x040fe20003f06270 */
[----:B------:R-:W-:Y:S03]  /*4db0*/  IMAD.HI.U32 R6, R5, R68, RZ ;  /* 0x0000004405067227 */ /* 0x000fe600078e00ff */
[----:B------:R-:W-:Y:S01]  /*4dc0*/  ISETP.GE.OR P0, PT, R3, R4, P0 ;  /* 0x000000040300720c */ /* 0x000fe20000706670 */
[----:B------:R-:W-:Y:S01]  /*4dd0*/  IMAD.MOV R4, RZ, RZ, -R3 ;  /* 0x000000ffff047224 */ /* 0x000fe200078e0a03 */
[-C--:B------:R-:W-:Y:S03]  /*4de0*/  SHF.R.U32.HI R6, RZ, R69.reuse, R6 ;  /* 0x00000045ff067219 */ /* 0x080fe60000011606 */
[----:B------:R-:W-:Y:S01]  /*4df0*/  IMAD R77, R74, R4, R77 ;  /* 0x000000044a4d7224 */ /* 0x000fe200078e024d */
[----:B------:R-:W-:Y:S05]  /*4e00*/  SEL R15, R5, R6, !P2 ;  /* 0x00000006050f7207 */ /* 0x000fea0005000000 */
[----:B------:R-:W-:Y:S02]  /*4e10*/  IMAD.MOV R6, RZ, RZ, -R15 ;  /* 0x000000ffff067224 */ /* 0x000fe400078e0a0f */
[C---:B------:R-:W-:Y:S04]  /*4e20*/  @!P0 IMAD.HI.U32 R2, R3.reuse, R68, RZ ;  /* 0x0000004403028227 */ /* 0x040fe800078e00ff */
[----:B------:R-:W-:Y:S01]  /*4e30*/  IMAD R6, R72, R6, R5 ;  /* 0x0000000648067224 */ /* 0x000fe200078e0205 */
[----:B------:R-:W-:Y:S04]  /*4e40*/  @!P0 SHF.R.U32.HI R2, RZ, R69, R2 ;  /* 0x00000045ff028219 */ /* 0x000fe80000011602 */
[----:B------:R-:W-:Y:S02]  /*4e50*/  @!P0 SEL R0, R3, R2, !P2 ;  /* 0x0000000203008207 */ /* 0x000fe40005000000 */
[----:B------:R-:W-:Y:S02]  /*4e60*/  IADD3 R2, PT, PT, -R5, RZ, RZ ;  /* 0x000000ff05027210 */ /* 0x000fe40007ffe1ff */
[----:B------:R-:W-:Y:S01]  /*4e70*/  @!P0 IADD3 R8, PT, PT, R15, -R0, RZ ;  /* 0x800000000f088210 */ /* 0x000fe20007ffe0ff */
[----:B------:R-:W-:Y:S02]  /*4e80*/  @!P0 IMAD R0, R7, R6, R0 ;  /* 0x0000000607008224 */ /* 0x000fe400078e0200 */
[----:B------:R-:W-:Y:S02]  /*4e90*/  IMAD R75, R70, R2, R75 ;  /* 0x00000002464b7224 */ /* 0x000fe400078e024b */
[----:B------:R-:W-:Y:S02]  /*4ea0*/  @!P0 IMAD R5, R8, R72, R3 ;  /* 0x0000004808058224 */ /* 0x000fe400078e0203 */
[----:B------:R-:W-:Y:S04]  /*4eb0*/  @!P0 IMAD.MOV.U32 R3, RZ, RZ, R0 ;  /* 0x000000ffff038224 */ /* 0x000fe800078e0000 */
[----:B------:R-:W-:Y:S02]  /*4ec0*/  IMAD R77, R3, R74, R77 ;  /* 0x0000004a034d7224 */ /* 0x000fe400078e024d */
[----:B------:R-:W-:Y:S07]  /*4ed0*/  IMAD R75, R5, R70, R75 ;  /* 0x00000046054b7224 */ /* 0x000fee00078e024b */
.L_x_81:
[----:B-1----:R-:W-:Y:S01]  /*4ee0*/  @!P1 ISETP.NE.AND P0, PT, R10, 0x1, PT ;  /* 0x000000010a00980c */ /* 0x002fe20003f05270 */
[----:B------:R-:W-:Y:S01]  /*4ef0*/  @!P1 IMAD.HI.U32 R3, R75, R11, RZ ;  /* 0x0000000b4b039227 */ /* 0x000fe200078e00ff */
[----:B------:R-:W-:Y:S01]  /*4f00*/  R2UR UR42, R21 ;  /* 0x00000000152a72ca */ /* 0x000fe200000e0000 */
[----:B------:R-:W-:Y:S01]  /*4f10*/  BSSY.RECONVERGENT B6, `(.L_x_82) ;  /* 0x0000031000067945 */ /* 0x000fe20003800200 */
[----:B------:R-:W-:Y:S01]  /*4f20*/  R2UR UR41, R20 ;  /* 0x00000000142972ca */ /* 0x000fe200000e0000 */
[----:B------:R-:W-:Y:S01]  /*4f30*/  @!P1 IMAD.HI.U32 R0, R77, R12, RZ ;  /* 0x0000000c4d009227 */ /* 0x000fe200078e00ff */
[----:B------:R-:W-:Y:S02]  /*4f40*/  @!P1 SHF.R.U32.HI R2, RZ, R14, R3 ;  /* 0x0000000eff029219 */ /* 0x000fe40000011603 */
[----:B------:R-:W-:Y:S01]  /*4f50*/  @!P1 ISETP.NE.AND P2, PT, R9, 0x1, PT ;  /* 0x000000010900980c */ /* 0x000fe20003f45270 */
[----:B------:R-:W-:Y:S01]  /*4f60*/  VIADD R173, R173, 0x1 ;  /* 0x00000001adad7836 */ /* 0x000fe20000000000 */
[----:B------:R-:W-:Y:S02]  /*4f70*/  @!P1 SEL R2, R75, R2, !P0 ;  /* 0x000000024b029207 */ /* 0x000fe40004000000 */
[----:B------:R-:W-:Y:S02]  /*4f80*/  @!P1 SHF.R.U32.HI R0, RZ, R13, R0 ;  /* 0x0000000dff009219 */ /* 0x000fe40000011600 */
[----:B------:R-:W-:Y:S01]  /*4f90*/  LOP3.LUT P0, RZ, R163, 0x3f0, RZ, 0xc0, !PT ;  /* 0x000003f0a3ff7812 */ /* 0x000fe2000780c0ff */
[----:B------:R-:W-:Y:S01]  /*4fa0*/  USHF.L.U32 UR42, UR42, 0x7, URZ ;  /* 0x000000072a2a7899 */ /* 0x000fe200080006ff */
[----:B------:R-:W-:Y:S01]  /*4fb0*/  @!P1 SEL R3, R77, R0, !P2 ;  /* 0x000000004d039207 */ /* 0x000fe20005000000 */
[----:B------:R-:W-:Y:S01]  /*4fc0*/  USHF.L.U32 UR41, UR41, 0x8, URZ ;  /* 0x0000000829297899 */ /* 0x000fe200080006ff */
[----:B------:R-:W-:Y:S03]  /*4fd0*/  @P4 SHF.R.U32.HI R164, RZ, 0x10, R17 ;  /* 0x00000010ffa44819 */ /* 0x000fe60000011611 */
[----:B------:R-:W-:Y:S02]  /*4fe0*/  @!P1 IMAD.IADD R0, R2, 0x1, -R3 ;  /* 0x0000000102009824 */ /* 0x000fe400078e0a03 */
[----:B------:R-:W-:Y:S02]  /*4ff0*/  @!P1 IMAD.IADD R2, R3, 0x1, -R2 ;  /* 0x0000000103029824 */ /* 0x000fe400078e0a02 */
[----:B------:R-:W-:Y:S02]  /*5000*/  @!P1 IMAD R77, R0, R9, R77 ;  /* 0x00000009004d9224 */ /* 0x000fe400078e024d */
[----:B------:R-:W-:Y:S01]  /*5010*/  @!P1 IMAD R75, R2, R10, R75 ;  /* 0x0000000a024b9224 */ /* 0x000fe200078e024b */
[----:B------:R-:W-:Y:S06]  /*5020*/  @!P0 BRA `(.L_x_83) ;  /* 0x00000000007c8947 */ /* 0x000fec0003800000 */
[----:B------:R-:W1:Y:S01]  /*5030*/  LDCU.64 UR8, c[0x4][0x80] ;  /* 0x01001000ff0877ac */ /* 0x000e620008000a00 */
[----:B------:R-:W-:Y:S01]  /*5040*/  MOV R2, 0x0 ;  /* 0x0000000000027802 */ /* 0x000fe20000000f00 */
[----:B------:R-:W-:Y:S02]  /*5050*/  HFMA2 R12, -RZ, RZ, 0, 5.9604644775390625e-08 ;  /* 0x00000001ff0c7431 */ /* 0x000fe400000001ff */
[----:B------:R-:W-:Y:S01]  /*5060*/  IMAD.MOV.U32 R8, RZ, RZ, 0x70 ;  /* 0x00000070ff087424 */ /* 0x000fe200078e00ff */
[----:B------:R2:W3:Y:S01]  /*5070*/  LDC.64 R14, c[0x4][R2] ;  /* 0x01000000020e7b82 */ /* 0x0004e20000000a00 */
[----:B------:R-:W4:Y:S01]  /*5080*/  LDCU.64 UR6, c[0x4][0x88] ;  /* 0x01001100ff0677ac */ /* 0x000f220008000a00 */
[----:B------:R-:W-:Y:S01]  /*5090*/  IMAD.MOV.U32 R13, RZ, RZ, RZ ;  /* 0x000000ffff0d7224 */ /* 0x000fe200078e00ff */
[----:B------:R-:W2:Y:S01]  /*50a0*/  LDCU.64 UR4, c[0x4][0x8] ;  /* 0x01000100ff0477ac */ /* 0x000ea20008000a00 */
[----:B-1----:R-:W-:Y:S01]  /*50b0*/  MOV R5, UR9 ;  /* 0x0000000900057c02 */ /* 0x002fe20008000f00 */
[----:B------:R-:W-:Y:S01]  /*50c0*/  IMAD.U32 R4, RZ, RZ, UR8 ;  /* 0x00000008ff047e24 */ /* 0x000fe2000f8e00ff */
[----:B----4-:R-:W-:Y:S01]  /*50d0*/  MOV R7, UR7 ;  /* 0x0000000700077c02 */ /* 0x010fe20008000f00 */
[----:B------:R-:W-:Y:S01]  /*50e0*/  IMAD.U32 R6, RZ, RZ, UR6 ;  /* 0x00000006ff067e24 */ /* 0x000fe2000f8e00ff */
[----:B--2---:R-:W-:Y:S01]  /*50f0*/  MOV R11, UR5 ;  /* 0x00000005000b7c02 */ /* 0x004fe20008000f00 */
[----:B------:R-:W-:Y:S02]  /*5100*/  IMAD.U32 R10, RZ, RZ, UR4 ;  /* 0x00000004ff0a7e24 */ /* 0x000fe4000f8e00ff */
[----:B------:R-:W-:Y:S07]  /*5110*/  LEPC R20, `(.L_x_84) ;  /* 0x000000001014794e */ /* 0x000fee0000000000 */
[----:B---3-5:R-:W-:Y:S05]  /*5120*/  CALL.ABS.NOINC R14 ;  /* 0x000000000e007343 */ /* 0x028fea0003c00000 */
.L_x_84:
[----:B------:R-:W1:Y:S01]  /*5130*/  LDCU.64 UR8, c[0x4][0x80] ;  /* 0x01001000ff0877ac */ /* 0x000e620008000a00 */
[----:B------:R-:W2:Y:S01]  /*5140*/  LDC.64 R2, c[0x4][R2] ;  /* 0x0100000002027b82 */ /* 0x000ea20000000a00 */
[----:B------:R-:W-:Y:S02]  /*5150*/  HFMA2 R12, -RZ, RZ, 0, 5.9604644775390625e-08 ;  /* 0x00000001ff0c7431 */ /* 0x000fe400000001ff */
[----:B------:R-:W-:Y:S02]  /*5160*/  IMAD.MOV.U32 R8, RZ, RZ, 0x70 ;  /* 0x00000070ff087424 */ /* 0x000fe400078e00ff */
[----:B------:R-:W-:Y:S01]  /*5170*/  IMAD.MOV.U32 R13, RZ, RZ, RZ ;  /* 0x000000ffff0d7224 */ /* 0x000fe200078e00ff */
[----:B------:R-:W3:Y:S01]  /*5180*/  LDCU.64 UR6, c[0x4][0x88] ;  /* 0x01001100ff0677ac */ /* 0x000ee20008000a00 */
[----:B------:R-:W4:Y:S01]  /*5190*/  LDCU.64 UR4, c[0x4][0x8] ;  /* 0x01000100ff0477ac */ /* 0x000f220008000a00 */
[----:B-1----:R-:W-:Y:S02]  /*51a0*/  MOV R4, UR8 ;  /* 0x0000000800047c02 */ /* 0x002fe40008000f00 */
[----:B------:R-:W-:Y:S02]  /*51b0*/  MOV R5, UR9 ;  /* 0x0000000900057c02 */ /* 0x000fe40008000f00 */
[----:B---3--:R-:W-:Y:S01]  /*51c0*/  MOV R7, UR7 ;  /* 0x0000000700077c02 */ /* 0x008fe20008000f00 */
[----:B------:R-:W-:Y:S01]  /*51d0*/  IMAD.U32 R6, RZ, RZ, UR6 ;  /* 0x00000006ff067e24 */ /* 0x000fe2000f8e00ff */
[----:B----4-:R-:W-:Y:S01]  /*51e0*/  MOV R11, UR5 ;  /* 0x00000005000b7c02 */ /* 0x010fe20008000f00 */
[----:B------:R-:W-:Y:S02]  /*51f0*/  IMAD.U32 R10, RZ, RZ, UR4 ;  /* 0x00000004ff0a7e24 */ /* 0x000fe4000f8e00ff */
[----:B------:R-:W-:Y:S07]  /*5200*/  LEPC R20, `(.L_x_83) ;  /* 0x000000001014794e */ /* 0x000fee0000000000 */
[----:B--2---:R-:W-:Y:S05]  /*5210*/  CALL.ABS.NOINC R2 ;  /* 0x0000000002007343 */ /* 0x004fea0003c00000 */
.L_x_83:
[----:B------:R-:W-:Y:S05]  /*5220*/  BSYNC.RECONVERGENT B6 ;  /* 0x0000000000067941 */ /* 0x000fea0003800200 */
.L_x_82:
[----:B------:R-:W-:Y:S01]  /*5230*/  ISETP.NE.U32.AND P4, PT, R150, RZ, PT ;  /* 0x000000ff9600720c */ /* 0x000fe20003f85070 */
[----:B------:R-:W-:Y:S01]  /*5240*/  UISETP.NE.AND UP2, UPT, UR50, URZ, UPT ;  /* 0x000000ff3200728c */ /* 0x000fe2000bf45270 */
[----:B------:R-:W-:Y:S01]  /*5250*/  ISETP.NE.U32.AND P2, PT, RZ, UR38, PT ;  /* 0x00000026ff007c0c */ /* 0x000fe2000bf45070 */
[----:B------:R-:W-:Y:S01]  /*5260*/  UISETP.NE.U32.AND UP1, UPT, UR44, URZ, UPT ;  /* 0x000000ff2c00728c */ /* 0x000fe2000bf25070 */
[----:B------:R-:W-:Y:S01]  /*5270*/  ISETP.NE.AND.EX P4, PT, R151, RZ, PT, P4 ;  /* 0x000000ff9700720c */ /* 0x000fe20003f85340 */
[----:B------:R-:W-:Y:S01]  /*5280*/  UPLOP3.LUT UP0, UPT, UPT, UPT, UPT, 0x40, 0x4 ;  /* 0x000000000004789c */ /* 0x000fe20003f0e870 */
[----:B------:R-:W-:Y:S01]  /*5290*/  ISETP.NE.AND.EX P2, PT, RZ, UR39, PT, P2 ;  /* 0x00000027ff007c0c */ /* 0x000fe2000bf45320 */
[----:B------:R-:W-:Y:S01]  /*52a0*/  UISETP.NE.AND.EX UP1, UPT, UR45, URZ, UPT, UP1 ;  /* 0x000000ff2d00728c */ /* 0x000fe2000bf25310 */
[----:B------:R-:W-:Y:S04]  /*52b0*/  PLOP3.LUT P1, PT, PT, PT, UP2, 0x80, 0x8 ;  /* 0x000000000008781c */ /* 0x000fe80003f2f028 */
[----:B------:R-:W-:Y:S06]  /*52c0*/  @UP2 UPLOP3.LUT UP0, UPT, UPT, UPT, UP1, 0x80, 0x8 ;  /* 0x000000000008289c */ /* 0x000fec0003f0f010 */
[----:B------:R-:W-:Y:S01]  /*52d0*/  PLOP3.LUT P0, PT, PT, PT, UP0, 0x80, 0x8 ;  /* 0x000000000008781c */ /* 0x000fe20003f0f008 */
[----:B------:R-:W-:Y:S01]  /*52e0*/  @!UPT UIADD3 URZ, UPT, UPT, URZ, URZ, URZ ;  /* 0x000000fffffff290 */ /* 0x000fe2000fffe0ff */
[----:B------:R-:W-:Y:S11]  /*52f0*/  BRA.U !UP1, `(.L_x_85) ;  /* 0x0000000109387547 */ /* 0x000ff6000b800000 */
[----:B------:R-:W-:Y:S01]  /*5300*/  UISETP.NE.U32.AND UP0, UPT, UR38, URZ, UPT ;  /* 0x000000ff2600728c */ /* 0x000fe2000bf05070 */
[----:B------:R-:W-:Y:S02]  /*5310*/  HFMA2 R0, -RZ, RZ, 0, 5.9604644775390625e-08 ;  /* 0x00000001ff007431 */ /* 0x000fe400000001ff */
[----:B------:R-:W-:Y:S01]  /*5320*/  IMAD.MOV.U32 R155, RZ, RZ, 0x1 ;  /* 0x00000001ff9b7424 */ /* 0x000fe200078e00ff */
[----:B------:R-:W-:Y:S06]  /*5330*/  UISETP.NE.AND.EX UP0, UPT, UR39, URZ, UPT, UP0 ;  /* 0x000000ff2700728c */ /* 0x000fec000bf05300 */
[----:B------:R-:W-:Y:S05]  /*5340*/  PLOP3.LUT P3, PT, PT, PT, UP0, 0x80, 0x8 ;  /* 0x000000000008781c */ /* 0x000fea0003f6f008 */
[----:B------:R-:W1:Y:S01]  /*5350*/  @UP0 LDCU.64 UR6, c[0x0][0x888] ;  /* 0x00011100ff0607ac */ /* 0x000e620008000a00 */
[----:B------:R-:W-:Y:S07]  /*5360*/  @UP0 UIMAD UR4, UR36, UR44, URZ ;  /* 0x0000002c240402a4 */ /* 0x000fee000f8e02ff */
[----:B------:R-:W-:Y:S01]  /*5370*/  @!P3 PRMT R155, R0, 0x7610, R155 ;  /* 0x00007610009bb816 */ /* 0x000fe2000000009b */
[----:B-1----:R-:W-:Y:S03]  /*5380*/  @UP0 UIMAD.WIDE UR6, UR4, 0x4, UR6 ;  /* 0x00000004040608a5 */ /* 0x002fe6000f8e0206 */
[----:B------:R-:W1:Y:S03]  /*5390*/  @!UP0 LDCU UR4, c[0x0][0x880] ;  /* 0x00011000ff0487ac */ /* 0x000e660008000800 */
[----:B------:R-:W-:Y:S01]  /*53a0*/  IMAD.U32 R2, RZ, RZ, UR6 ;  /* 0x00000006ff027e24 */ /* 0x000fe2000f8e00ff */
[----:B------:R-:W-:Y:S05]  /*53b0*/  MOV R3, UR7 ;  /* 0x0000000700037c02 */ /* 0x000fea0008000f00 */
[----:B-----5:R2:W5:Y:S02]  /*53c0*/  @P3 LDG.E R81, desc[UR46][R2.64] ;  /* 0x0000002e02513981 */ /* 0x020564000c1e1900 */
[----:B-12---:R-:W-:Y:S02]  /*53d0*/  @!P3 IMAD.U32 R81, RZ, RZ, UR4 ;  /* 0x00000004ff51be24 */ /* 0x006fe4000f8e00ff */
.L_x_85:
[----:B------:R-:W-:Y:S05]  /*53e0*/  @!P4 BRA `(.L_x_86) ;  /* 0x000000000020c947 */ /* 0x000fea0003800000 */
[----:B------:R-:W-:Y:S04]  /*53f0*/  ISETP.NE.U32.AND P3, PT, R148, RZ, PT ;  /* 0x000000ff9400720c */ /* 0x000fe80003f65070 */
[----:B------:R-:W-:Y:S11]  /*5400*/  ISETP.NE.AND.EX P3, PT, R149, RZ, PT, P3 ;  /* 0x000000ff9500720c */ /* 0x000ff60003f65330 */
[----:B------:R-:W-:Y:S02]  /*5410*/  @!UPT UIADD3 URZ, UPT, UPT, URZ, URZ, URZ ;  /* 0x000000fffffff290 */ /* 0x000fe4000fffe0ff */
[----:B------:R-:W1:Y:S01]  /*5420*/  @P3 LDC.64 R2, c[0x0][0x8a8] ;  /* 0x00022a00ff023b82 */ /* 0x000e620000000a00 */
[----:B------:R-:W-:Y:S04]  /*5430*/  @P3 IMAD R0, R150, UR36, RZ ;  /* 0x0000002496003c24 */ /* 0x000fe8000f8e02ff */
[----:B-1----:R-:W-:Y:S05]  /*5440*/  @P3 IMAD.WIDE R2, R0, 0x4, R2 ;  /* 0x0000000400023825 */ /* 0x002fea00078e0202 */
[----:B-----5:R1:W5:Y:S02]  /*5450*/  @P3 LDG.E R78, desc[UR46][R2.64] ;  /* 0x0000002e024e3981 */ /* 0x020364000c1e1900 */
[----:B-1----:R-:W2:Y:S02]  /*5460*/  @!P3 LDC R78, c[0x0][0x8a0] ;  /* 0x00022800ff4ebb82 */ /* 0x002ea40000000800 */
.L_x_86:
[----:B-----5:R-:W-:Y:S01]  /*5470*/  FSETP.NEU.AND P3, PT, R81, RZ, PT ;  /* 0x000000ff5100720b */ /* 0x020fe20003f6d000 */
[----:B------:R-:W-:Y:S01]  /*5480*/  IMAD.SHL.U32 R182, R160, 0x2, RZ ;  /* 0x00000002a0b67824 */ /* 0x000fe200078e00ff */
[----:B------:R-:W-:Y:S01]  /*5490*/  SEL R3, RZ, 0xffffffff, P2 ;  /* 0xffffffffff037807 */ /* 0x000fe20001000000 */
[----:B------:R-:W-:Y:S01]  /*54a0*/  IMAD.SHL.U32 R100, R168, 0x10, RZ ;  /* 0x00000010a8647824 */ /* 0x000fe200078e00ff */
[----:B------:R-:W-:Y:S01]  /*54b0*/  @P1 LOP3.LUT P2, RZ, R155, 0xff, RZ, 0xc0, !PT ;  /* 0x000000ff9bff1812 */ /* 0x000fe2000784c0ff */
[----:B------:R-:W-:Y:S01]  /*54c0*/  VIADD R181, R182, UR48 ;  /* 0x00000030b6b57c36 */ /* 0x000fe20008000000 */
[----:B------:R-:W-:Y:S01]  /*54d0*/  @P1 SEL R2, RZ, 0xffffffff, P3 ;  /* 0xffffffffff021807 */ /* 0x000fe20001800000 */
[----:B------:R-:W-:Y:S01]  /*54e0*/  IMAD.MOV.U32 R108, RZ, RZ, -0x10 ;  /* 0xfffffff0ff6c7424 */ /* 0x000fe200078e00ff */
[----:B------:R-:W-:Y:S01]  /*54f0*/  LOP3.LUT R167, R167, 0x1, RZ, 0x3c, !PT ;  /* 0x00000001a7a77812 */ /* 0x000fe200078e3cff */
[----:B------:R-:W-:Y:S01]  /*5500*/  IMAD.SHL.U32 R102, R169, 0x10, RZ ;  /* 0x00000010a9667824 */ /* 0x000fe200078e00ff */
[----:B------:R-:W-:Y:S01]  /*5510*/  @P0 SEL R2, R3, R2, !P2 ;  /* 0x0000000203020207 */ /* 0x000fe20005000000 */
[C---:B------:R-:W-:Y:S01]  /*5520*/  IMAD.IADD R177, R181.reuse, 0x1, R100 ;  /* 0x00000001b5b17824 */ /* 0x040fe200078e0264 */
[----:B------:R-:W-:Y:S01]  /*5530*/  LEA R87, R76, UR48, 0x3 ;  /* 0x000000304c577c11 */ /* 0x000fe2000f8e18ff */
[----:B------:R-:W-:Y:S01]  /*5540*/  IMAD.IADD R180, R181, 0x1, R102 ;  /* 0x00000001b5b47824 */ /* 0x000fe200078e0266 */
[----:B------:R-:W-:Y:S01]  /*5550*/  @P1 LOP3.LUT R2, R2, 0x1, RZ, 0xc0, !PT ;  /* 0x0000000102021812 */ /* 0x000fe200078ec0ff */
[----:B------:R-:W-:Y:S01]  /*5560*/  IMAD.IADD R175, R102, 0x1, R177 ;  /* 0x0000000166af7824 */ /* 0x000fe200078e02b1 */
[----:B------:R-:W-:Y:S01]  /*5570*/  SHF.L.U32 R0, R166, 0x1f, RZ ;  /* 0x0000001fa6007819 */ /* 0x000fe200000006ff */
[----:B------:R-:W-:Y:S01]  /*5580*/  BSSY B1, `(.L_x_87) ;  /* 0x000004a000017945 */ /* 0x000fe20003800000 */
[----:B------:R-:W-:Y:S01]  /*5590*/  ISETP.NE.U32.OR P4, PT, R2, 0x1, !P1 ;  /* 0x000000010200780c */ /* 0x000fe20004f85470 */
[----:B------:R-:W-:Y:S01]  /*55a0*/  IMAD.MOV.U32 R103, RZ, RZ, 0x1 ;  /* 0x00000001ff677424 */ /* 0x000fe200078e00ff */
[----:B------:R-:W-:Y:S01]  /*55b0*/  PLOP3.LUT P2, PT, PT, PT, UP1, 0x80, 0x8 ;  /* 0x000000000008781c */ /* 0x000fe20003f4f018 */
[----:B------:R-:W-:Y:S01]  /*55c0*/  IMAD R80, R76, 0x100, R79 ;  /* 0x000001004c507824 */ /* 0x000fe200078e024f */
[----:B------:R-:W-:Y:S01]  /*55d0*/  SEL R2, RZ, 0xffffffff, P3 ;  /* 0xffffffffff027807 */ /* 0x000fe20001800000 */
[----:B------:R-:W-:Y:S01]  /*55e0*/  IMAD.MOV.U32 R101, RZ, RZ, RZ ;  /* 0x000000ffff657224 */ /* 0x000fe200078e00ff */
[----:B------:R-:W-:Y:S02]  /*55f0*/  LOP3.LUT P3, R172, R155, 0xff, RZ, 0xc0, !PT ;  /* 0x000000ff9bac7812 */ /* 0x000fe4000786c0ff */
[----:B------:R-:W-:Y:S02]  /*5600*/  CS2R R146, SRZ ;  /* 0x0000000000927805 */ /* 0x000fe4000001ff00 */
[----:B------:R-:W-:Y:S02]  /*5610*/  P2R R179, PR, RZ, 0x10 ;  /* 0x00000010ffb37803 */ /* 0x000fe40000000000 */
[----:B------:R-:W-:Y:S02]  /*5620*/  CS2R R144, SRZ ;  /* 0x0000000000907805 */ /* 0x000fe4000001ff00 */
[----:B------:R-:W-:Y:S02]  /*5630*/  CS2R R138, SRZ ;  /* 0x00000000008a7805 */ /* 0x000fe4000001ff00 */
[----:B------:R-:W-:Y:S02]  /*5640*/  CS2R R136, SRZ ;  /* 0x0000000000887805 */ /* 0x000fe4000001ff00 */
[----:B------:R-:W-:Y:S02]  /*5650*/  CS2R R130, SRZ ;  /* 0x0000000000827805 */ /* 0x000fe4000001ff00 */
[----:B------:R-:W-:Y:S02]  /*5660*/  @P4 SHF.L.U32 R4, R167, 0x1f, RZ ;  /* 0x0000001fa7044819 */ /* 0x000fe400000006ff */
[----:B------:R-:W-:Y:S02]  /*5670*/  CS2R R128, SRZ ;  /* 0x0000000000807805 */ /* 0x000fe4000001ff00 */
[----:B------:R-:W-:Y:S02]  /*5680*/  @P2 SEL R2, R3, R2, !P3 ;  /* 0x0000000203022207 */ /* 0x000fe40005800000 */
[----:B------:R-:W-:Y:S01]  /*5690*/  CS2R R122, SRZ ;  /* 0x00000000007a7805 */ /* 0x000fe2000001ff00 */
[----:B------:R-:W1:Y:S01]  /*56a0*/  @P4 SYNCS.PHASECHK.TRANS64.TRYWAIT P1, [UR48+0x30], R4 ;  /* 0x00003004ff0045a7 */ /* 0x000e620008021130 */
[----:B------:R-:W-:Y:S02]  /*56b0*/  CS2R R120, SRZ ;  /* 0x0000000000787805 */ /* 0x000fe4000001ff00 */
[----:B------:R-:W-:Y:S02]  /*56c0*/  LOP3.LUT R2, R2, 0x1, RZ, 0xc0, !PT ;  /* 0x0000000102027812 */ /* 0x000fe400078ec0ff */
[----:B------:R-:W-:Y:S02]  /*56d0*/  CS2R R114, SRZ ;  /* 0x0000000000727805 */ /* 0x000fe4000001ff00 */
[----:B------:R-:W-:Y:S02]  /*56e0*/  CS2R R112, SRZ ;  /* 0x0000000000707805 */ /* 0x000fe4000001ff00 */
[----:B------:R-:W-:Y:S02]  /*56f0*/  CS2R R106, SRZ ;  /* 0x00000000006a7805 */ /* 0x000fe4000001ff00 */
[----:B------:R-:W-:Y:S02]  /*5700*/  ISETP.NE.U32.AND P2, PT, R2, 0x1, PT ;  /* 0x000000010200780c */ /* 0x000fe40003f45070 */
[----:B------:R-:W-:Y:S02]  /*5710*/  CS2R R104, SRZ ;  /* 0x0000000000687805 */ /* 0x000fe4000001ff00 */
[----:B------:R-:W-:Y:S02]  /*5720*/  CS2R R98, SRZ ;  /* 0x0000000000627805 */ /* 0x000fe4000001ff00 */
[----:B------:R-:W-:Y:S02]  /*5730*/  CS2R R96, SRZ ;  /* 0x0000000000607805 */ /* 0x000fe4000001ff00 */
[----:B------:R-:W-:Y:S02]  /*5740*/  P2R R109, PR, RZ, 0x4 ;  /* 0x00000004ff6d7803 */ /* 0x000fe40000000000 */
[----:B------:R-:W-:Y:S02]  /*5750*/  CS2R R90, SRZ ;  /* 0x00000000005a7805 */ /* 0x000fe4000001ff00 */
[----:B------:R-:W-:Y:S02]  /*5760*/  ISETP.NE.U32.AND P2, PT, R161, 0x1, PT ;  /* 0x00000001a100780c */ /* 0x000fe40003f45070 */
[----:B------:R-:W-:Y:S01]  /*5770*/  CS2R R88, SRZ ;  /* 0x0000000000587805 */ /* 0x000fe2000001ff00 */
[----:B------:R3:W4:Y:S01]  /*5780*/  SYNCS.PHASECHK.TRANS64.TRYWAIT P0, [R87+URZ+0xa0], R0 ;  /* 0x0000a000570075a7 */ /* 0x00072200080011ff */
[----:B------:R-:W-:Y:S05]  /*5790*/  SEL R108, R108, 0x10, !P2 ;  /* 0x000000106c6c7807 */ /* 0x000fea0005000000 */
[----:B------:R-:W-:Y:S02]  /*57a0*/  IMAD.IADD R181, R181, 0x1, R108 ;  /* 0x00000001b5b57824 */ /* 0x000fe400078e026c */
[C---:B------:R-:W-:Y:S02]  /*57b0*/  IMAD.IADD R178, R108.reuse, 0x1, R180 ;  /* 0x000000016cb27824 */ /* 0x040fe400078e02b4 */
[C---:B------:R-:W-:Y:S02]  /*57c0*/  IMAD.IADD R176, R108.reuse, 0x1, R177 ;  /* 0x000000016cb07824 */ /* 0x040fe400078e02b1 */
[----:B------:R-:W-:Y:S01]  /*57d0*/  IMAD.IADD R174, R108, 0x1, R175 ;  /* 0x000000016cae7824 */ /* 0x000fe200078e02af */
[----:B-1----:R-:W-:Y:S01]  /*57e0*/  @P4 SEL R103, RZ, 0x1, !P1 ;  /* 0x00000001ff674807 */ /* 0x002fe20004800000 */
[----:B---3--:R-:W-:Y:S06]  /*57f0*/  @!P4 BRA `(.L_x_88) ;  /* 0x000000000088c947 */ /* 0x008fec0003800000 */
[----:B------:R-:W-:Y:S01]  /*5800*/  IMAD.MOV.U32 R147, RZ, RZ, RZ ;  /* 0x000000ffff937224 */ /* 0x000fe200078e00ff */
[----:B------:R-:W-:Y:S01]  /*5810*/  ISETP.NE.AND P1, PT, R103, RZ, PT ;  /* 0x000000ff6700720c */ /* 0x000fe20003f25270 */
[----:B------:R-:W-:Y:S01]  /*5820*/  BSSY B0, `(.L_x_89) ;  /* 0x0000014000007945 */ /* 0x000fe20003800000 */
[----:B------:R-:W-:Y:S02]  /*5830*/  CS2R R90, SRZ ;  /* 0x00000000005a7805 */ /* 0x000fe4000001ff00 */
        /* <DEDUP_REMOVED lines=13> */
[----:B------:R-:W-:Y:S01]  /*5910*/  CS2R R144, SRZ ;  /* 0x0000000000907805 */ /* 0x000fe2000001ff00 */
[----:B------:R-:W-:Y:S06]  /*5920*/  @P1 BRA `(.L_x_90) ;  /* 0x00000000000c1947 */ /* 0x000fec0003800000 */
[----:B------:R-:W-:Y:S04]  /*5930*/  SHF.L.U32 R3, R167, 0x1f, RZ ;  /* 0x0000001fa7037819 */ /* 0x000fe800000006ff */
[----:B------:R-:W1:Y:S02]  /*5940*/  SYNCS.PHASECHK.TRANS64.TRYWAIT P1, [UR48+0x30], R3 ;  /* 0x00003003ff0075a7 */ /* 0x000e640008021130 */
[----:B-1----:R-:W-:Y:S05]  /*5950*/  @!P1 BRA `(.L_x_91) ;  /* 0x0000005800d49947 */ /* 0x002fea0003800000 */
.L_x_90:
[----:B------:R-:W-:Y:S05]  /*5960*/  BSYNC B0 ;  /* 0x0000000000007941 */ /* 0x000fea0003800000 */
.L_x_89:
[----:B------:R-:W-:Y:S01]  /*5970*/  ISETP.NE.AND P1, PT, R109, RZ, PT ;  /* 0x000000ff6d00720c */ /* 0x000fe20003f25270 */
[----:B------:R-:W-:Y:S11]  /*5980*/  HFMA2 R101, -RZ, RZ, 0, 5.9604644775390625e-08 ;  /* 0x00000001ff657431 */ /* 0x000ff600000001ff */
[----:B------:R-:W-:Y:S01]  /*5990*/  @!UPT UIADD3 URZ, UPT, UPT, URZ, URZ, URZ ;  /* 0x000000fffffff290 */ /* 0x000fe2000fffe0ff */
[----:B------:R3:W1:Y:S04]  /*59a0*/  @P1 LDS.128 R88, [R182+UR48+0x400] ;  /* 0x00040030b6581984 */ /* 0x0006680008000c00 */
[----:B------:R3:W1:Y:S04]  /*59b0*/  @P1 LDS.128 R96, [R181+0x400] ;  /* 0x00040000b5601984 */ /* 0x0006680000000c00 */
[----:B------:R3:W1:Y:S04]  /*59c0*/  @P1 LDS.128 R104, [R180+0x400] ;  /* 0x00040000b4681984 */ /* 0x0006680000000c00 */
[----:B------:R3:W1:Y:S04]  /*59d0*/  @P1 LDS.128 R112, [R178+0x400] ;  /* 0x00040000b2701984 */ /* 0x0006680000000c00 */
[----:B------:R3:W1:Y:S04]  /*59e0*/  @P1 LDS.128 R120, [R177+0x400] ;  /* 0x00040000b1781984 */ /* 0x0006680000000c00 */
[----:B------:R3:W1:Y:S04]  /*59f0*/  @P1 LDS.128 R128, [R176+0x400] ;  /* 0x00040000b0801984 */ /* 0x0006680000000c00 */
[----:B------:R3:W1:Y:S04]  /*5a00*/  @P1 LDS.128 R136, [R175+0x400] ;  /* 0x00040000af881984 */ /* 0x0006680000000c00 */
[----:B------:R3:W1:Y:S02]  /*5a10*/  @P1 LDS.128 R144, [R174+0x400] ;  /* 0x00040000ae901984 */ /* 0x0006640000000c00 */
.L_x_88:
[----:B------:R-:W-:Y:S05]  /*5a20*/  BSYNC B1 ;  /* 0x0000000000017941 */ /* 0x000fea0003800000 */
.L_x_87:
[----:B-1----:R-:W-:Y:S04]  /*5a30*/  SHF.R.U32.HI R3, RZ, 0x15, R80 ;  /* 0x00000015ff037819 */ /* 0x002fe80000011650 */
[----:B------:R-:W-:Y:S01]  /*5a40*/  LOP3.LUT P1, RZ, R3, 0x3, R162, 0x48, !PT ;  /* 0x0000000303ff7812 */ /* 0x000fe200078248a2 */
[----:B------:R-:W-:Y:S01]  /*5a50*/  @!UPT UIADD3 URZ, UPT, UPT, URZ, URZ, URZ ;  /* 0x000000fffffff290 */ /* 0x000fe2000fffe0ff */
[----:B----4-:R-:W-:Y:S11]  /*5a60*/  @P0 BRA `(.L_x_92) ;  /* 0x0000000000080947 */ /* 0x010ff60003800000 */
[----:B------:R-:W1:Y:S02]  /*5a70*/  SYNCS.PHASECHK.TRANS64.TRYWAIT P0, [R87+URZ+0xa0], R0 ;  /* 0x0000a000570075a7 */ /* 0x000e6400080011ff */
[----:B-1----:R-:W-:Y:S05]  /*5a80*/  @!P0 BRA `(.L_x_93) ;  /* 0x0000005800a08947 */ /* 0x002fea0003800000 */
.L_x_92:
[----:B------:R-:W-:Y:S05]  /*5a90*/  @!P1 BRA `(.L_x_94) ;  /* 0x0000000000409947 */ /* 0x000fea0003800000 */
[----:B------:R-:W4:Y:S01]  /*5aa0*/  LDCU.64 UR8, c[0x4][0x70] ;  /* 0x01000e00ff0877ac */ /* 0x000f220008000a00 */
[----:B------:R-:W-:Y:S01]  /*5ab0*/  MOV R3, 0x0 ;  /* 0x0000000000037802 */ /* 0x000fe20000000f00 */
[----:B------:R-:W-:Y:S02]  /*5ac0*/  HFMA2 R12, -RZ, RZ, 0, 5.9604644775390625e-08 ;  /* 0x00000001ff0c7431 */ /* 0x000fe400000001ff */
[----:B------:R-:W-:Y:S02]  /*5ad0*/  IMAD.MOV.U32 R8, RZ, RZ, 0x192 ;  /* 0x00000192ff087424 */ /* 0x000fe400078e00ff */
[----:B------:R-:W-:Y:S01]  /*5ae0*/  IMAD.MOV.U32 R13, RZ, RZ, RZ ;  /* 0x000000ffff0d7224 */ /* 0x000fe200078e00ff */
[----:B------:R-:W5:Y:S01]  /*5af0*/  LDCU.64 UR6, c[0x4][0x78] ;  /* 0x01000f00ff0677ac */ /* 0x000f620008000a00 */
[----:B------:R-:W1:Y:S01]  /*5b00*/  LDC.64 R2, c[0x4][R3] ;  /* 0x0100000003027b82 */ /* 0x000e620000000a00 */
[----:B------:R-:W2:Y:S01]  /*5b10*/  LDCU.64 UR4, c[0x4][0x10] ;  /* 0x01000200ff0477ac */ /* 0x000ea20008000a00 */
[----:B----4-:R-:W-:Y:S01]  /*5b20*/  MOV R5, UR9 ;  /* 0x0000000900057c02 */ /* 0x010fe20008000f00 */
[----:B------:R-:W-:Y:S01]  /*5b30*/  IMAD.U32 R4, RZ, RZ, UR8 ;  /* 0x00000008ff047e24 */ /* 0x000fe2000f8e00ff */
[----:B-----5:R-:W-:Y:S01]  /*5b40*/  MOV R7, UR7 ;  /* 0x0000000700077c02 */ /* 0x020fe20008000f00 */
[----:B------:R-:W-:Y:S01]  /*5b50*/  IMAD.U32 R6, RZ, RZ, UR6 ;  /* 0x00000006ff067e24 */ /* 0x000fe2000f8e00ff */
[----:B--2---:R-:W-:Y:S01]  /*5b60*/  MOV R11, UR5 ;  /* 0x00000005000b7c02 */ /* 0x004fe20008000f00 */
[----:B------:R-:W-:Y:S02]  /*5b70*/  IMAD.U32 R10, RZ, RZ, UR4 ;  /* 0x00000004ff0a7e24 */ /* 0x000fe4000f8e00ff */
[----:B------:R-:W-:Y:S07]  /*5b80*/  LEPC R20, `(.L_x_94) ;  /* 0x000000001014794e */ /* 0x000fee0000000000 */
[----:B-1-3--:R-:W-:Y:S05]  /*5b90*/  CALL.ABS.NOINC R2 ;  /* 0x0000000002007343 */ /* 0x00afea0003c00000 */
.L_x_94:
[----:B------:R-:W-:Y:S01]  /*5ba0*/  SHF.L.U32 R82, R88, 0x10, RZ ;  /* 0x0000001058527819 */ /* 0x000fe200000006ff */
[----:B------:R-:W-:Y:S05]  /*5bb0*/  WARPSYNC.ALL ;  /* 0x0000000000007948 */ /* 0x000fea0003800000 */
[----:B------:R-:W-:Y:S01]  /*5bc0*/  R2UR UR4, R80 ;  /* 0x00000000500472ca */ /* 0x000fe200000e0000 */
[----:B------:R-:W-:Y:S01]  /*5bd0*/  BSSY.RECONVERGENT B0, `(.L_x_95) ;  /* 0x00000fc000007945 */ /* 0x000fe20003800200 */
[----:B------:R-:W-:Y:S02]  /*5be0*/  LOP3.LUT R83, R88, 0xffff0000, RZ, 0xc0, !PT ;  /* 0xffff000058537812 */ /* 0x000fe400078ec0ff */
[----:B------:R-:W-:Y:S02]  /*5bf0*/  LOP3.LUT R84, R89, 0xffff0000, RZ, 0xc0, !PT ;  /* 0xffff000059547812 */ /* 0x000fe400078ec0ff */
[C---:B------:R-:W-:Y:S02]  /*5c00*/  SHF.L.U32 R85, R107.reuse, 0x10, RZ ;  /* 0x000000106b557819 */ /* 0x040fe400000006ff */
[----:B------:R-:W-:Y:S02]  /*5c10*/  LOP3.LUT R86, R107, 0xffff0000, RZ, 0xc0, !PT ;  /* 0xffff00006b567812 */ /* 0x000fe400078ec0ff */
[----:B------:R-:W-:Y:S03]  /*5c20*/  ISETP.NE.AND P0, PT, R170, RZ, PT ;  /* 0x000000ffaa00720c */ /* 0x000fe60003f05270 */
[----:B------:R-:W1:Y:S02]  /*5c30*/  LDTM.x64 R4, tmem[UR4] ;  /* 0x00000004000479ee */ /* 0x000e640008340000 */
[C---:B-12---:R-:W-:Y:S01]  /*5c40*/  FMUL R0, R78.reuse, R4 ;  /* 0x000000044e007220 */ /* 0x046fe20000400000 */
[C---:B------:R-:W-:Y:S01]  /*5c50*/  FMUL R2, R78.reuse, R5 ;  /* 0x000000054e027220 */ /* 0x040fe20000400000 */
[C---:B------:R-:W-:Y:S01]  /*5c60*/  FMUL R3, R78.reuse, R6 ;  /* 0x000000064e037220 */ /* 0x040fe20000400000 */
[----:B------:R-:W-:Y:S01]  /*5c70*/  FMUL R7, R78, R7 ;  /* 0x000000074e077220 */ /* 0x000fe20000400000 */
[----:B------:R-:W-:Y:S01]  /*5c80*/  FFMA R0, R81, R82, R0 ;  /* 0x0000005251007223 */ /* 0x000fe20000000000 */
[----:B------:R-:W-:Y:S01]  /*5c90*/  SHF.L.U32 R82, R89, 0x10, RZ ;  /* 0x0000001059527819 */ /* 0x000fe200000006ff */
[C---:B------:R-:W-:Y:S01]  /*5ca0*/  FFMA R2, R81.reuse, R83, R2 ;  /* 0x0000005351027223 */ /* 0x040fe20000000002 */
[----:B------:R-:W-:Y:S01]  /*5cb0*/  SHF.L.U32 R83, R90, 0x10, RZ ;  /* 0x000000105a537819 */ /* 0x000fe200000006ff */
[C---:B------:R-:W-:Y:S01]  /*5cc0*/  FMUL R4, R78.reuse, R8 ;  /* 0x000000084e047220 */ /* 0x040fe20000400000 */
[----:B------:R-:W-:Y:S01]  /*5cd0*/  FMUL R5, R78, R9 ;  /* 0x000000094e057220 */ /* 0x000fe20000400000 */
[C---:B------:R-:W-:Y:S01]  /*5ce0*/  FFMA R3, R81.reuse, R82, R3 ;  /* 0x0000005251037223 */ /* 0x040fe20000000003 */
[----:B------:R-:W-:Y:S01]  /*5cf0*/  LOP3.LUT R82, R90, 0xffff0000, RZ, 0xc0, !PT ;  /* 0xffff00005a527812 */ /* 0x000fe200078ec0ff */
[----:B------:R-:W-:Y:S01]  /*5d00*/  FFMA R7, R81, R84, R7 ;  /* 0x0000005451077223 */ /* 0x000fe20000000007 */
[----:B------:R-:W-:Y:S01]  /*5d10*/  LOP3.LUT R84, R91, 0xffff0000, RZ, 0xc0, !PT ;  /* 0xffff00005b547812 */ /* 0x000fe200078ec0ff */
[----:B------:R-:W-:Y:S01]  /*5d20*/  FFMA R4, R81, R83, R4 ;  /* 0x0000005351047223 */ /* 0x000fe20000000004 */
[----:B------:R-:W-:Y:S01]  /*5d30*/  SHF.L.U32 R83, R91, 0x10, RZ ;  /* 0x000000105b537819 */ /* 0x000fe200000006ff */
[----:B------:R-:W-:Y:S01]  /*5d40*/  FMUL R6, R78, R10 ;  /* 0x0000000a4e067220 */ /* 0x000fe20000400000 */
[----:B------:R-:W-:Y:S01]  /*5d50*/  F2FP.BF16.F32.PACK_AB R92, R2, R0 ;  /* 0x00000000025c723e */ /* 0x000fe200000010ff */
[----:B------:R-:W-:Y:S01]  /*5d60*/  FMUL R11, R78, R11 ;  /* 0x0000000b4e0b7220 */ /* 0x000fe20000400000 */
[----:B------:R-:W-:Y:S01]  /*5d70*/  F2FP.BF16.F32.PACK_AB R93, R7, R3 ;  /* 0x00000003075d723e */ /* 0x000fe200000010ff */
[C---:B------:R-:W-:Y:S01]  /*5d80*/  FFMA R5, R81.reuse, R82, R5 ;  /* 0x0000005251057223 */ /* 0x040fe20000000005 */
[----:B------:R-:W-:Y:S01]  /*5d90*/  SHF.L.U32 R82, R96, 0x10, RZ ;  /* 0x0000001060527819 */ /* 0x000fe200000006ff */
[----:B------:R-:W-:Y:S01]  /*5da0*/  FFMA R6, R81, R83, R6 ;  /* 0x0000005351067223 */ /* 0x000fe20000000006 */
[----:B------:R-:W-:Y:S01]  /*5db0*/  SHF.L.U32 R83, R98, 0x10, RZ ;  /* 0x0000001062537819 */ /* 0x000fe200000006ff */
[----:B------:R-:W-:Y:S01]  /*5dc0*/  FMUL R8, R78, R12 ;  /* 0x0000000c4e087220 */ /* 0x000fe20000400000 */
[----:B------:R-:W-:Y:S01]  /*5dd0*/  F2FP.BF16.F32.PACK_AB R94, R5, R4 ;  /* 0x00000004055e723e */ /* 0x000fe200000010ff */
[C---:B------:R-:W-:Y:S01]  /*5de0*/  FFMA R11, R81.reuse, R84, R11 ;  /* 0x00000054510b7223 */ /* 0x040fe2000000000b */
[----:B------:R-:W-:Y:S01]  /*5df0*/  LOP3.LUT R84, R96, 0xffff0000, RZ, 0xc0, !PT ;  /* 0xffff000060547812 */ /* 0x000fe200078ec0ff */
[C---:B------:R-:W-:Y:S01]  /*5e00*/  FMUL R9, R78.reuse, R13 ;  /* 0x0000000d4e097220 */ /* 0x040fe20000400000 */
[----:B------:R-:W-:Y:S01]  /*5e10*/  FFMA R8, R81, R82, R8 ;  /* 0x0000005251087223 */ /* 0x000fe20000000008 */
[----:B------:R-:W-:Y:S01]  /*5e20*/  SHF.L.U32 R82, R97, 0x10, RZ ;  /* 0x0000001061527819 */ /* 0x000fe200000006ff */
[C---:B------:R-:W-:Y:S01]  /*5e30*/  FMUL R10, R78.reuse, R14 ;  /* 0x0000000e4e0a7220 */ /* 0x040fe20000400000 */
[----:B------:R-:W-:Y:S01]  /*5e40*/  F2FP.BF16.F32.PACK_AB R95, R11, R6 ;  /* 0x000000060b5f723e */ /* 0x000fe200000010ff */
[----:B------:R-:W-:Y:S01]  /*5e50*/  FFMA R9, R81, R84, R9 ;  /* 0x0000005451097223 */ /* 0x000fe20000000009 */
[----:B------:R-:W-:Y:S01]  /*5e60*/  LOP3.LUT R84, R97, 0xffff0000, RZ, 0xc0, !PT ;  /* 0xffff000061547812 */ /* 0x000fe200078ec0ff */
[----:B------:R-:W-:Y:S01]  /*5e70*/  FMUL R15, R78, R15 ;  /* 0x0000000f4e0f7220 */ /* 0x000fe20000400000 */
[----:B------:R-:W-:Y:S01]  /*5e80*/  FFMA R10, R81, R82, R10 ;  /* 0x00000052510a7223 */ /* 0x000fe2000000000a */
[----:B------:R-:W-:Y:S01]  /*5e90*/  LOP3.LUT R82, R98, 0xffff0000, RZ, 0xc0, !PT ;  /* 0xffff000062527812 */ /* 0x000fe200078ec0ff */
[C---:B------:R-:W-:Y:S01]  /*5ea0*/  FMUL R12, R78.reuse, R16 ;  /* 0x000000104e0c7220 */ /* 0x040fe20000400000 */
[----:B------:R-:W-:Y:S01]  /*5eb0*/  F2FP.BF16.F32.PACK_AB R116, R9, R8 ;  /* 0x000000080974723e */ /* 0x000fe200000010ff */
[----:B------:R-:W-:Y:S01]  /*5ec0*/  FMUL R13, R78, R17 ;  /* 0x000000114e0d7220 */ /* 0x000fe20000400000 */
[----:B------:R-:W-:Y:S01]  /*5ed0*/  FFMA R15, R81, R84, R15 ;  /* 0x00000054510f7223 */ /* 0x000fe2000000000f */
[----:B------:R-:W-:Y:S01]  /*5ee0*/  LOP3.LUT R84, R99, 0xffff0000, RZ, 0xc0, !PT ;  /* 0xffff000063547812 */ /* 0x000fe200078ec0ff */
[----:B------:R-:W-:Y:S01]  /*5ef0*/  FFMA R12, R81, R83, R12 ;  /* 0x00000053510c7223 */ /* 0x000fe2000000000c */
[----:B------:R-:W-:Y:S01]  /*5f00*/  SHF.L.U32 R83, R99, 0x10, RZ ;  /* 0x0000001063537819 */ /* 0x000fe200000006ff */
[----:B------:R-:W-:Y:S01]  /*5f10*/  FFMA R13, R81, R82, R13 ;  /* 0x00000052510d7223 */ /* 0x000fe2000000000d */
[----:B------:R-:W-:Y:S01]  /*5f20*/  SHF.L.U32 R82, R104, 0x10, RZ ;  /* 0x0000001068527819 */ /* 0x000fe200000006ff */
[C---:B------:R-:W-:Y:S01]  /*5f30*/  FMUL R14, R78.reuse, R18 ;  /* 0x000000124e0e7220 */ /* 0x040fe20000400000 */
[----:B------:R-:W-:Y:S01]  /*5f40*/  F2FP.BF16.F32.PACK_AB R117, R15, R10 ;  /* 0x0000000a0f75723e */ /* 0x000fe200000010ff */
[C---:B------:R-:W-:Y:S01]  /*5f50*/  FMUL R19, R78.reuse, R19 ;  /* 0x000000134e137220 */ /* 0x040fe20000400000 */
[----:B------:R-:W-:Y:S01]  /*5f60*/  F2FP.BF16.F32.PACK_AB R118, R13, R12 ;  /* 0x0000000c0d76723e */ /* 0x000fe200000010ff */
[----:B------:R-:W-:Y:S01]  /*5f70*/  FMUL R16, R78, R20 ;  /* 0x000000144e107220 */ /* 0x000fe20000400000 */
[C---:B------:R-:W-:Y:S01]  /*5f80*/  FFMA R14, R81.reuse, R83, R14 ;  /* 0x00000053510e7223 */ /* 0x040fe2000000000e */
[----:B------:R-:W-:Y:S01]  /*5f90*/  SHF.L.U32 R83, R106, 0x10, RZ ;  /* 0x000000106a537819 */ /* 0x000fe200000006ff */
[C---:B------:R-:W-:Y:S01]  /*5fa0*/  FFMA R19, R81.reuse, R84, R19 ;  /* 0x0000005451137223 */ /* 0x040fe20000000013 */
[----:B------:R-:W-:Y:S01]  /*5fb0*/  LOP3.LUT R84, R104, 0xffff0000, RZ, 0xc0, !PT ;  /* 0xffff000068547812 */ /* 0x000fe200078ec0ff */
[----:B------:R-:W-:Y:S01]  /*5fc0*/  FFMA R16, R81, R82, R16 ;  /* 0x0000005251107223 */ /* 0x000fe20000000010 */
[----:B------:R-:W-:Y:S01]  /*5fd0*/  SHF.L.U32 R82, R105, 0x10, RZ ;  /* 0x0000001069527819 */ /* 0x000fe200000006ff */
[C---:B------:R-:W-:Y:S01]  /*5fe0*/  FMUL R17, R78.reuse, R21 ;  /* 0x000000154e117220 */ /* 0x040fe20000400000 */
[----:B------:R-:W-:Y:S01]  /*5ff0*/  F2FP.BF16.F32.PACK_AB R119, R19, R14 ;  /* 0x0000000e1377723e */ /* 0x000fe200000010ff */
[C---:B------:R-:W-:Y:S01]  /*6000*/  FMUL R18, R78.reuse, R22 ;  /* 0x000000164e127220 */ /* 0x040fe20000400000 */
[----:B------:R-:W-:Y:S01]  /*6010*/  FMUL R23, R78, R23 ;  /* 0x000000174e177220 */ /* 0x000fe20000400000 */
[C---:B------:R-:W-:Y:S01]  /*6020*/  FFMA R17, R81.reuse, R84, R17 ;  /* 0x0000005451117223 */ /* 0x040fe20000000011 */
[----:B------:R-:W-:Y:S01]  /*6030*/  LOP3.LUT R84, R106, 0xffff0000, RZ, 0xc0, !PT ;  /* 0xffff00006a547812 */ /* 0x000fe200078ec0ff */
[----:B------:R-:W-:Y:S01]  /*6040*/  FFMA R18, R81, R82, R18 ;  /* 0x0000005251127223 */ /* 0x000fe20000000012 */
[----:B------:R-:W-:Y:S01]  /*6050*/  LOP3.LUT R82, R105, 0xffff0000, RZ, 0xc0, !PT ;  /* 0xffff000069527812 */ /* 0x000fe200078ec0ff */
[C---:B------:R-:W-:Y:S01]  /*6060*/  FMUL R20, R78.reuse, R24 ;  /* 0x000000184e147220 */ /* 0x040fe20000400000 */
[----:B------:R-:W-:Y:S01]  /*6070*/  F2FP.BF16.F32.PACK_AB R124, R17, R16 ;  /* 0x00000010117c723e */ /* 0x000fe200000010ff */
[C---:B------:R-:W-:Y:S01]  /*6080*/  FMUL R21, R78.reuse, R25 ;  /* 0x000000194e157220 */ /* 0x040fe20000400000 */
[----:B------:R-:W-:Y:S01]  /*6090*/  FMUL R22, R78, R26 ;  /* 0x0000001a4e167220 */ /* 0x000fe20000400000 */
[C---:B------:R-:W-:Y:S01]  /*60a0*/  FFMA R23, R81.reuse, R82, R23 ;  /* 0x0000005251177223 */ /* 0x040fe20000000017 */
[----:B------:R-:W-:Y:S01]  /*60b0*/  SHF.L.U32 R82, R112, 0x10, RZ ;  /* 0x0000001070527819 */ /* 0x000fe200000006ff */
[C---:B------:R-:W-:Y:S01]  /*60c0*/  FMUL R27, R78.reuse, R27 ;  /* 0x0000001b4e1b7220 */ /* 0x040fe20000400000 */
[----:B------:R-:W-:Y:S01]  /*60d0*/  FFMA R20, R81, R83, R20 ;  /* 0x0000005351147223 */ /* 0x000fe20000000014 */
[----:B------:R-:W-:Y:S01]  /*60e0*/  SHF.L.U32 R83, R113, 0x10, RZ ;  /* 0x0000001071537819 */ /* 0x000fe200000006ff */
[----:B------:R-:W-:Y:S01]  /*60f0*/  FMUL R24, R78, R28 ;  /* 0x0000001c4e187220 */ /* 0x000fe20000400000 */
[----:B------:R-:W-:Y:S01]  /*6100*/  F2FP.BF16.F32.PACK_AB R125, R23, R18 ;  /* 0x00000012177d723e */ /* 0x000fe200000010ff */
[C---:B------:R-:W-:Y:S01]  /*6110*/  FFMA R21, R81.reuse, R84, R21 ;  /* 0x0000005451157223 */ /* 0x040fe20000000015 */
[----:B------:R-:W-:Y:S01]  /*6120*/  LOP3.LUT R84, R112, 0xffff0000, RZ, 0xc0, !PT ;  /* 0xffff000070547812 */ /* 0x000fe200078ec0ff */
[----:B------:R-:W-:Y:S01]  /*6130*/  FFMA R22, R81, R85, R22 ;  /* 0x0000005551167223 */ /* 0x000fe20000000016 */
[----:B------:R-:W-:Y:S01]  /*6140*/  SHF.L.U32 R85, R115, 0x10, RZ ;  /* 0x0000001073557819 */ /* 0x000fe200000006ff */
[----:B------:R-:W-:Y:S01]  /*6150*/  FFMA R27, R81, R86, R27 ;  /* 0x00000056511b7223 */ /* 0x000fe2000000001b */
[----:B------:R-:W-:Y:S01]  /*6160*/  F2FP.BF16.F32.PACK_AB R126, R21, R20 ;  /* 0x00000014157e723e */ /* 0x000fe200000010ff */
[----:B------:R-:W-:Y:S01]  /*6170*/  FFMA R24, R81, R82, R24 ;  /* 0x0000005251187223 */ /* 0x000fe20000000018 */
[----:B------:R-:W-:Y:S01]  /*6180*/  LOP3.LUT R82, R113, 0xffff0000, RZ, 0xc0, !PT ;  /* 0xffff000071527812 */ /* 0x000fe200078ec0ff */
[C---:B------:R-:W-:Y:S01]  /*6190*/  FMUL R25, R78.reuse, R29 ;  /* 0x0000001d4e197220 */ /* 0x040fe20000400000 */
[----:B------:R-:W-:Y:S01]  /*61a0*/  F2FP.BF16.F32.PACK_AB R127, R27, R22 ;  /* 0x000000161b7f723e */ /* 0x000fe200000010ff */
[C---:B------:R-:W-:Y:S01]  /*61b0*/  FMUL R26, R78.reuse, R30 ;  /* 0x0000001e4e1a7220 */ /* 0x040fe20000400000 */
[----:B------:R-:W-:Y:S01]  /*61c0*/  LOP3.LUT R86, R147, 0xffff0000, RZ, 0xc0, !PT ;  /* 0xffff000093567812 */ /* 0x000fe200078ec0ff */
[----:B------:R-:W-:Y:S01]  /*61d0*/  FMUL R31, R78, R31 ;  /* 0x0000001f4e1f7220 */ /* 0x000fe20000400000 */
[----:B------:R-:W-:Y:S01]  /*61e0*/  FFMA R25, R81, R84, R25 ;  /* 0x0000005451197223 */ /* 0x000fe20000000019 */
[----:B------:R-:W-:Y:S01]  /*61f0*/  LOP3.LUT R84, R115, 0xffff0000, RZ, 0xc0, !PT ;  /* 0xffff000073547812 */ /* 0x000fe200078ec0ff */
[C---:B------:R-:W-:Y:S01]  /*6200*/  FFMA R26, R81.reuse, R83, R26 ;  /* 0x00000053511a7223 */ /* 0x040fe2000000001a */
[C---:B------:R-:W-:Y:S01]  /*6210*/  SHF.L.U32 R83, R114.reuse, 0x10, RZ ;  /* 0x0000001072537819 */ /* 0x040fe200000006ff */
[C---:B------:R-:W-:Y:S01]  /*6220*/  FFMA R31, R81.reuse, R82, R31 ;  /* 0x00000052511f7223 */ /* 0x040fe2000000001f */
[----:B------:R-:W-:Y:S01]  /*6230*/  LOP3.LUT R82, R114, 0xffff0000, RZ, 0xc0, !PT ;  /* 0xffff000072527812 */ /* 0x000fe200078ec0ff */
[C---:B------:R-:W-:Y:S01]  /*6240*/  FMUL R28, R78.reuse, R32 ;  /* 0x000000204e1c7220 */ /* 0x040fe20000400000 */
[C---:B------:R-:W-:Y:S01]  /*6250*/  FMUL R29, R78.reuse, R33 ;  /* 0x000000214e1d7220 */ /* 0x040fe20000400000 */
[C---:B------:R-:W-:Y:S01]  /*6260*/  FMUL R30, R78.reuse, R34 ;  /* 0x000000224e1e7220 */ /* 0x040fe20000400000 */
[----:B------:R-:W-:Y:S01]  /*6270*/  FMUL R35, R78, R35 ;  /* 0x000000234e237220 */ /* 0x000fe20000400000 */
[----:B------:R-:W-:Y:S01]  /*6280*/  FFMA R28, R81, R83, R28 ;  /* 0x00000053511c7223 */ /* 0x000fe2000000001c */
[----:B------:R-:W-:Y:S01]  /*6290*/  SHF.L.U32 R83, R121, 0x10, RZ ;  /* 0x0000001079537819 */ /* 0x000fe200000006ff */
[C---:B------:R-:W-:Y:S01]  /*62a0*/  FFMA R29, R81.reuse, R82, R29 ;  /* 0x00000052511d7223 */ /* 0x040fe2000000001d */
[C---:B------:R-:W-:Y:S01]  /*62b0*/  SHF.L.U32 R82, R120.reuse, 0x10, RZ ;  /* 0x0000001078527819 */ /* 0x040fe200000006ff */
[----:B------:R-:W-:Y:S01]  /*62c0*/  FFMA R30, R81, R85, R30 ;  /* 0x00000055511e7223 */ /* 0x000fe2000000001e */
[----:B------:R-:W-:Y:S01]  /*62d0*/  SHF.L.U32 R85, R123, 0x10, RZ ;  /* 0x000000107b557819 */ /* 0x000fe200000006ff */
[C---:B------:R-:W-:Y:S01]  /*62e0*/  FFMA R35, R81.reuse, R84, R35 ;  /* 0x0000005451237223 */ /* 0x040fe20000000023 */
[----:B------:R-:W-:Y:S01]  /*62f0*/  LOP3.LUT R84, R120, 0xffff0000, RZ, 0xc0, !PT ;  /* 0xffff000078547812 */ /* 0x000fe200078ec0ff */
[C---:B------:R-:W-:Y:S01]  /*6300*/  FMUL R32, R78.reuse, R36 ;  /* 0x000000244e207220 */ /* 0x040fe20000400000 */
[C---:B------:R-:W-:Y:S01]  /*6310*/  FMUL R33, R78.reuse, R37 ;  /* 0x000000254e217220 */ /* 0x040fe20000400000 */
[----:B------:R-:W-:Y:S01]  /*6320*/  FMUL R34, R78, R38 ;  /* 0x000000264e227220 */ /* 0x000fe20000400000 */
[----:B------:R1:W-:Y:S01]  /*6330*/  STS.128 [R182+UR48+0x400], R92 ;  /* 0x0004005cb6007988 */ /* 0x0003e20008000c30 */
[----:B------:R-:W-:Y:S01]  /*6340*/  FFMA R32, R81, R82, R32 ;  /* 0x0000005251207223 */ /* 0x000fe20000000020 */
[----:B------:R-:W-:Y:S01]  /*6350*/  LOP3.LUT R82, R121, 0xffff0000, RZ, 0xc0, !PT ;  /* 0xffff000079527812 */ /* 0x000fe200078ec0ff */
[C---:B------:R-:W-:Y:S01]  /*6360*/  FFMA R33, R81.reuse, R84, R33 ;  /* 0x0000005451217223 */ /* 0x040fe20000000021 */
[----:B------:R-:W-:Y:S01]  /*6370*/  LOP3.LUT R84, R122, 0xffff0000, RZ, 0xc0, !PT ;  /* 0xffff00007a547812 */ /* 0x000fe200078ec0ff */
[----:B------:R-:W-:Y:S01]  /*6380*/  FMUL R39, R78, R39 ;  /* 0x000000274e277220 */ /* 0x000fe20000400000 */
[C---:B------:R-:W-:Y:S01]  /*6390*/  FFMA R34, R81.reuse, R83, R34 ;  /* 0x0000005351227223 */ /* 0x040fe20000000022 */
[----:B------:R-:W-:Y:S01]  /*63a0*/  SHF.L.U32 R83, R122, 0x10, RZ ;  /* 0x000000107a537819 */ /* 0x000fe200000006ff */
[C---:B------:R-:W-:Y:S01]  /*63b0*/  FMUL R36, R78.reuse, R40 ;  /* 0x000000284e247220 */ /* 0x040fe20000400000 */
[----:B------:R-:W-:Y:S01]  /*63c0*/  FFMA R39, R81, R82, R39 ;  /* 0x0000005251277223 */ /* 0x000fe20000000027 */
[----:B------:R-:W-:Y:S01]  /*63d0*/  LOP3.LUT R82, R123, 0xffff0000, RZ, 0xc0, !PT ;  /* 0xffff00007b527812 */ /* 0x000fe200078ec0ff */
[C---:B------:R-:W-:Y:S01]  /*63e0*/  FMUL R37, R78.reuse, R41 ;  /* 0x000000294e257220 */ /* 0x040fe20000400000 */
[C---:B------:R-:W-:Y:S01]  /*63f0*/  FMUL R38, R78.reuse, R42 ;  /* 0x0000002a4e267220 */ /* 0x040fe20000400000 */
[----:B------:R-:W-:Y:S01]  /*6400*/  FMUL R43, R78, R43 ;  /* 0x0000002b4e2b7220 */ /* 0x000fe20000400000 */
[C---:B------:R-:W-:Y:S01]  /*6410*/  FFMA R36, R81.reuse, R83, R36 ;  /* 0x0000005351247223 */ /* 0x040fe20000000024 */
[C---:B------:R-:W-:Y:S01]  /*6420*/  SHF.L.U32 R83, R128.reuse, 0x10, RZ ;  /* 0x0000001080537819 */ /* 0x040fe200000006ff */
[----:B------:R2:W-:Y:S01]  /*6430*/  STS.128 [R181+0x400], R116 ;  /* 0x00040074b5007388 */ /* 0x0005e20000000c00 */
[----:B------:R-:W-:Y:S01]  /*6440*/  FFMA R37, R81, R84, R37 ;  /* 0x0000005451257223 */ /* 0x000fe20000000025 */
[----:B------:R-:W-:Y:S01]  /*6450*/  LOP3.LUT R84, R129, 0xffff0000, RZ, 0xc0, !PT ;  /* 0xffff000081547812 */ /* 0x000fe200078ec0ff */
[----:B------:R-:W-:Y:S01]  /*6460*/  FFMA R38, R81, R85, R38 ;  /* 0x0000005551267223 */ /* 0x000fe20000000026 */
[----:B------:R-:W-:Y:S01]  /*6470*/  SHF.L.U32 R85, R129, 0x10, RZ ;  /* 0x0000001081557819 */ /* 0x000fe200000006ff */
        /* <DEDUP_REMOVED lines=8> */
[----:B------:R4:W-:Y:S01]  /*6500*/  STS.128 [R180+0x400], R124 ;  /* 0x0004007cb4007388 */ /* 0x0009e20000000c00 */
[C---:B------:R-:W-:Y:S01]  /*6510*/  FFMA R41, R81.reuse, R82, R41 ;  /* 0x0000005251297223 */ /* 0x040fe20000000029 */
[C---:B------:R-:W-:Y:S01]  /*6520*/  SHF.L.U32 R82, R130.reuse, 0x10, RZ ;  /* 0x0000001082527819 */ /* 0x040fe200000006ff */
[----:B------:R-:W-:Y:S01]  /*6530*/  FFMA R42, R81, R85, R42 ;  /* 0x00000055512a7223 */ /* 0x000fe2000000002a */
[----:B------:R-:W-:Y:S01]  /*6540*/  SHF.L.U32 R85, R137, 0x10, RZ ;  /* 0x0000001089557819 */ /* 0x000fe200000006ff */
[----:B------:R-:W-:Y:S01]  /*6550*/  FFMA R47, R81, R84, R47 ;  /* 0x00000054512f7223 */ /* 0x000fe2000000002f */
[----:B------:R-:W-:Y:S01]  /*6560*/  LOP3.LUT R84, R130, 0xffff0000, RZ, 0xc0, !PT ;  /* 0xffff000082547812 */ /* 0x000fe200078ec0ff */
[C---:B------:R-:W-:Y:S01]  /*6570*/  FMUL R44, R78.reuse, R48 ;  /* 0x000000304e2c7220 */ /* 0x040fe20000400000 */
[----:B-1----:R-:W-:Y:S01]  /*6580*/  F2FP.BF16.F32.PACK_AB R92, R25, R24 ;  /* 0x00000018195c723e */ /* 0x002fe200000010ff */
[C---:B------:R-:W-:Y:S01]  /*6590*/  FMUL R45, R78.reuse, R49 ;  /* 0x000000314e2d7220 */ /* 0x040fe20000400000 */
[----:B------:R-:W-:Y:S01]  /*65a0*/  F2FP.BF16.F32.PACK_AB R93, R31, R26 ;  /* 0x0000001a1f5d723e */ /* 0x000fe200000010ff */
[----:B------:R-:W-:Y:S01]  /*65b0*/  FMUL R46, R78, R50 ;  /* 0x000000324e2e7220 */ /* 0x000fe20000400000 */
[----:B------:R-:W-:Y:S01]  /*65c0*/  F2FP.BF16.F32.PACK_AB R94, R29, R28 ;  /* 0x0000001c1d5e723e */ /* 0x000fe200000010ff */
[----:B------:R-:W-:Y:S01]  /*65d0*/  FFMA R44, R81, R82, R44 ;  /* 0x00000052512c7223 */ /* 0x000fe2000000002c */
[----:B------:R-:W-:Y:S01]  /*65e0*/  LOP3.LUT R82, R131, 0xffff0000, RZ, 0xc0, !PT ;  /* 0xffff000083527812 */ /* 0x000fe200078ec0ff */
[----:B------:R-:W-:Y:S01]  /*65f0*/  FFMA R45, R81, R84, R45 ;  /* 0x00000054512d7223 */ /* 0x000fe2000000002d */
[----:B------:R-:W-:Y:S01]  /*6600*/  LOP3.LUT R84, R136, 0xffff0000, RZ, 0xc0, !PT ;  /* 0xffff000088547812 */ /* 0x000fe200078ec0ff */
[----:B------:R-:W-:Y:S01]  /*6610*/  FMUL R51, R78, R51 ;  /* 0x000000334e337220 */ /* 0x000fe20000400000 */
[----:B------:R-:W-:Y:S01]  /*6620*/  F2FP.BF16.F32.PACK_AB R95, R35, R30 ;  /* 0x0000001e235f723e */ /* 0x000fe200000010ff */
[----:B------:R-:W-:Y:S01]  /*6630*/  FFMA R46, R81, R83, R46 ;  /* 0x00000053512e7223 */ /* 0x000fe2000000002e */
[----:B------:R-:W-:Y:S01]  /*6640*/  SHF.L.U32 R83, R136, 0x10, RZ ;  /* 0x0000001088537819 */ /* 0x000fe200000006ff */
[C---:B------:R-:W-:Y:S01]  /*6650*/  FMUL R48, R78.reuse, R52 ;  /* 0x000000344e307220 */ /* 0x040fe20000400000 */
[----:B--2---:R-:W-:Y:S01]  /*6660*/  F2FP.BF16.F32.PACK_AB R116, R33, R32 ;  /* 0x000000202174723e */ /* 0x004fe200000010ff */
[----:B------:R-:W-:Y:S01]  /*6670*/  FFMA R51, R81, R82, R51 ;  /* 0x0000005251337223 */ /* 0x000fe20000000033 */
[----:B------:R-:W-:Y:S01]  /*6680*/  LOP3.LUT R82, R137, 0xffff0000, RZ, 0xc0, !PT ;  /* 0xffff000089527812 */ /* 0x000fe200078ec0ff */
[----:B------:R1:W-:Y:S01]  /*6690*/  STS.128 [R178+0x400], R92 ;  /* 0x0004005cb2007388 */ /* 0x0003e20000000c00 */
[----:B------:R-:W-:Y:S01]  /*66a0*/  F2FP.BF16.F32.PACK_AB R117, R39, R34 ;  /* 0x000000222775723e */ /* 0x000fe200000010ff */
[C---:B------:R-:W-:Y:S01]  /*66b0*/  FMUL R49, R78.reuse, R53 ;  /* 0x000000354e317220 */ /* 0x040fe20000400000 */
[----:B------:R-:W-:Y:S01]  /*66c0*/  F2FP.BF16.F32.PACK_AB R118, R37, R36 ;  /* 0x000000242576723e */ /* 0x000fe200000010ff */
[C---:B------:R-:W-:Y:S01]  /*66d0*/  FMUL R50, R78.reuse, R54 ;  /* 0x000000364e327220 */ /* 0x040fe20000400000 */
[----:B------:R-:W-:Y:S01]  /*66e0*/  F2FP.BF16.F32.PACK_AB R119, R43, R38 ;  /* 0x000000262b77723e */ /* 0x000fe200000010ff */
[----:B------:R-:W-:Y:S01]  /*66f0*/  FMUL R55, R78, R55 ;  /* 0x000000374e377220 */ /* 0x000fe20000400000 */
[----:B----4-:R-:W-:Y:S01]  /*6700*/  F2FP.BF16.F32.PACK_AB R124, R41, R40 ;  /* 0x00000028297c723e */ /* 0x010fe200000010ff */
[C---:B------:R-:W-:Y:S01]  /*6710*/  FFMA R48, R81.reuse, R83, R48 ;  /* 0x0000005351307223 */ /* 0x040fe20000000030 */
[C---:B------:R-:W-:Y:S01]  /*6720*/  FFMA R49, R81.reuse, R84, R49 ;  /* 0x0000005451317223 */ /* 0x040fe20000000031 */
[----:B------:R1:W-:Y:S01]  /*6730*/  STS.128 [R177+0x400], R116 ;  /* 0x00040074b1007388 */ /* 0x0003e20000000c00 */
[C---:B------:R-:W-:Y:S01]  /*6740*/  SHF.L.U32 R83, R138.reuse, 0x10, RZ ;  /* 0x000000108a537819 */ /* 0x040fe200000006ff */
[----:B------:R-:W-:Y:S01]  /*6750*/  FFMA R50, R81, R85, R50 ;  /* 0x0000005551327223 */ /* 0x000fe20000000032 */
[----:B------:R-:W-:Y:S01]  /*6760*/  SHF.L.U32 R85, R139, 0x10, RZ ;  /* 0x000000108b557819 */ /* 0x000fe200000006ff */
[----:B------:R-:W-:Y:S01]  /*6770*/  FFMA R55, R81, R82, R55 ;  /* 0x0000005251377223 */ /* 0x000fe20000000037 */
[----:B------:R-:W-:Y:S01]  /*6780*/  LOP3.LUT R82, R138, 0xffff0000, RZ, 0xc0, !PT ;  /* 0xffff00008a527812 */ /* 0x000fe200078ec0ff */
[C---:B------:R-:W-:Y:S01]  /*6790*/  FMUL R52, R78.reuse, R56 ;  /* 0x000000384e347220 */ /* 0x040fe20000400000 */
[----:B------:R-:W-:Y:S01]  /*67a0*/  LOP3.LUT R84, R139, 0xffff0000, RZ, 0xc0, !PT ;  /* 0xffff00008b547812 */ /* 0x000fe200078ec0ff */
[C---:B------:R-:W-:Y:S01]  /*67b0*/  FMUL R53, R78.reuse, R57 ;  /* 0x000000394e357220 */ /* 0x040fe20000400000 */
[C---:B------:R-:W-:Y:S01]  /*67c0*/  FMUL R54, R78.reuse, R58 ;  /* 0x0000003a4e367220 */ /* 0x040fe20000400000 */
[----:B------:R-:W-:Y:S01]  /*67d0*/  FMUL R59, R78, R59 ;  /* 0x0000003b4e3b7220 */ /* 0x000fe20000400000 */
[C---:B------:R-:W-:Y:S01]  /*67e0*/  FFMA R52, R81.reuse, R83, R52 ;  /* 0x0000005351347223 */ /* 0x040fe20000000034 */
[C---:B------:R-:W-:Y:S01]  /*67f0*/  FFMA R53, R81.reuse, R82, R53 ;  /* 0x0000005251357223 */ /* 0x040fe20000000035 */
[C---:B------:R-:W-:Y:S01]  /*6800*/  FFMA R54, R81.reuse, R85, R54 ;  /* 0x0000005551367223 */ /* 0x040fe20000000036 */
[----:B------:R-:W-:Y:S01]  /*6810*/  FFMA R59, R81, R84, R59 ;  /* 0x00000054513b7223 */ /* 0x000fe2000000003b */
[----:B------:R-:W-:Y:S01]  /*6820*/  SHF.L.U32 R82, R144, 0x10, RZ ;  /* 0x0000001090527819 */ /* 0x000fe200000006ff */
[----:B------:R-:W-:Y:S01]  /*6830*/  FMUL R56, R78, R60 ;  /* 0x0000003c4e387220 */ /* 0x000fe20000400000 */
[----:B------:R-:W-:Y:S01]  /*6840*/  LOP3.LUT R84, R144, 0xffff0000, RZ, 0xc0, !PT ;  /* 0xffff000090547812 */ /* 0x000fe200078ec0ff */
[C---:B------:R-:W-:Y:S01]  /*6850*/  FMUL R57, R78.reuse, R61 ;  /* 0x0000003d4e397220 */ /* 0x040fe20000400000 */
[----:B------:R-:W-:Y:S01]  /*6860*/  SHF.L.U32 R83, R145, 0x10, RZ ;  /* 0x0000001091537819 */ /* 0x000fe200000006ff */
[C---:B------:R-:W-:Y:S01]  /*6870*/  FMUL R58, R78.reuse, R62 ;  /* 0x0000003e4e3a7220 */ /* 0x040fe20000400000 */
[----:B------:R-:W-:Y:S01]  /*6880*/  F2FP.BF16.F32.PACK_AB R125, R47, R42 ;  /* 0x0000002a2f7d723e */ /* 0x000fe200000010ff */
[----:B------:R-:W-:Y:S01]  /*6890*/  FFMA R56, R81, R82, R56 ;  /* 0x0000005251387223 */ /* 0x000fe20000000038 */
[----:B------:R-:W-:Y:S01]  /*68a0*/  F2FP.BF16.F32.PACK_AB R126, R45, R44 ;  /* 0x0000002c2d7e723e */ /* 0x000fe200000010ff */
[----:B------:R-:W-:Y:S01]  /*68b0*/  FFMA R57, R81, R84, R57 ;  /* 0x0000005451397223 */ /* 0x000fe20000000039 */
[----:B------:R-:W-:Y:S01]  /*68c0*/  F2FP.BF16.F32.PACK_AB R127, R51, R46 ;  /* 0x0000002e337f723e */ /* 0x000fe200000010ff */
[----:B------:R-:W-:Y:S01]  /*68d0*/  FFMA R58, R81, R83, R58 ;  /* 0x00000053513a7223 */ /* 0x000fe2000000003a */
[----:B------:R-:W-:Y:S01]  /*68e0*/  LOP3.LUT R82, R145, 0xffff0000, RZ, 0xc0, !PT ;  /* 0xffff000091527812 */ /* 0x000fe200078ec0ff */
[----:B------:R-:W-:Y:S01]  /*68f0*/  FMUL R63, R78, R63 ;  /* 0x0000003f4e3f7220 */ /* 0x000fe20000400000 */
[----:B------:R-:W-:Y:S01]  /*6900*/  SHF.L.U32 R83, R146, 0x10, RZ ;  /* 0x0000001092537819 */ /* 0x000fe200000006ff */
[----:B------:R1:W-:Y:S01]  /*6910*/  STS.128 [R176+0x400], R124 ;  /* 0x0004007cb0007388 */ /* 0x0003e20000000c00 */
[----:B------:R-:W-:Y:S01]  /*6920*/  FMUL R60, R78, R64 ;  /* 0x000000404e3c7220 */ /* 0x000fe20000400000 */
[----:B------:R-:W-:Y:S01]  /*6930*/  LOP3.LUT R84, R146, 0xffff0000, RZ, 0xc0, !PT ;  /* 0xffff000092547812 */ /* 0x000fe200078ec0ff */
[C---:B------:R-:W-:Y:S01]  /*6940*/  FMUL R61, R78.reuse, R65 ;  /* 0x000000414e3d7220 */ /* 0x040fe20000400000 */
[----:B------:R-:W-:Y:S01]  /*6950*/  SHF.L.U32 R85, R147, 0x10, RZ ;  /* 0x0000001093557819 */ /* 0x000fe200000006ff */
[C---:B------:R-:W-:Y:S01]  /*6960*/  FMUL R62, R78.reuse, R66 ;  /* 0x000000424e3e7220 */ /* 0x040fe20000400000 */
[----:B------:R-:W-:Y:S01]  /*6970*/  FFMA R63, R81, R82, R63 ;  /* 0x00000052513f7223 */ /* 0x000fe2000000003f */
[----:B------:R-:W-:Y:S01]  /*6980*/  FMUL R67, R78, R67 ;  /* 0x000000434e437220 */ /* 0x000fe20000400000 */
[----:B------:R-:W-:Y:S01]  /*6990*/  F2FP.BF16.F32.PACK_AB R132, R49, R48 ;  /* 0x000000303184723e */ /* 0x000fe200000010ff */
[----:B------:R-:W-:Y:S01]  /*69a0*/  FFMA R60, R81, R83, R60 ;  /* 0x00000053513c7223 */ /* 0x000fe2000000003c */
[----:B------:R-:W-:Y:S01]  /*69b0*/  F2FP.BF16.F32.PACK_AB R133, R55, R50 ;  /* 0x000000323785723e */ /* 0x000fe200000010ff */
[----:B------:R-:W-:Y:S01]  /*69c0*/  FFMA R61, R81, R84, R61 ;  /* 0x00000054513d7223 */ /* 0x000fe2000000003d */
[----:B------:R-:W-:Y:S01]  /*69d0*/  F2FP.BF16.F32.PACK_AB R134, R53, R52 ;  /* 0x000000343586723e */ /* 0x000fe200000010ff */
[----:B------:R-:W-:Y:S01]  /*69e0*/  FFMA R62, R81, R85, R62 ;  /* 0x00000055513e7223 */ /* 0x000fe2000000003e */
[----:B------:R-:W-:Y:S01]  /*69f0*/  F2FP.BF16.F32.PACK_AB R135, R59, R54 ;  /* 0x000000363b87723e */ /* 0x000fe200000010ff */
[----:B------:R-:W-:Y:S01]  /*6a00*/  FFMA R67, R81, R86, R67 ;  /* 0x0000005651437223 */ /* 0x000fe20000000043 */
[----:B------:R-:W-:Y:S02]  /*6a10*/  F2FP.BF16.F32.PACK_AB R140, R57, R56 ;  /* 0x00000038398c723e */ /* 0x000fe400000010ff */
[----:B------:R-:W-:Y:S01]  /*6a20*/  F2FP.BF16.F32.PACK_AB R141, R63, R58 ;  /* 0x0000003a3f8d723e */ /* 0x000fe200000010ff */
[----:B------:R1:W-:Y:S01]  /*6a30*/  STS.128 [R175+0x400], R132 ;  /* 0x00040084af007388 */ /* 0x0003e20000000c00 */
[----:B------:R-:W-:Y:S02]  /*6a40*/  F2FP.BF16.F32.PACK_AB R142, R61, R60 ;  /* 0x0000003c3d8e723e */ /* 0x000fe400000010ff */
[----:B------:R-:W-:Y:S05]  /*6a50*/  F2FP.BF16.F32.PACK_AB R143, R67, R62 ;  /* 0x0000003e438f723e */ /* 0x000fea00000010ff */
[----:B------:R1:W-:Y:S01]  /*6a60*/  STS.128 [R174+0x400], R140 ;  /* 0x0004008cae007388 */ /* 0x0003e20000000c00 */
[----:B------:R-:W-:Y:S01]  /*6a70*/  @!PT LDS RZ, [RZ] ;  /* 0x00000000fffff984 */ /* 0x000fe20000000800 */
[----:B------:R-:W-:Y:S01]  /*6a80*/  @!PT LDS RZ, [RZ] ;  /* 0x00000000fffff984 */ /* 0x000fe20000000800 */
[----:B------:R-:W-:Y:S01]  /*6a90*/  @!PT LDS RZ, [RZ] ;  /* 0x00000000fffff984 */ /* 0x000fe20000000800 */
[----:B------:R-:W-:Y:S01]  /*6aa0*/  @!PT LDS RZ, [RZ] ;  /* 0x00000000fffff984 */ /* 0x000fe20000000800 */
[----:B------:R2:W-:Y:S07]  /*6ab0*/  MEMBAR.ALL.CTA ;  /* 0x0000000000007992 */ /* 0x0005ee0000008000 */
[----:B--2---:R-:W2:Y:S02]  /*6ac0*/  FENCE.VIEW.ASYNC.S ;  /* 0x00000000000073c6 */ /* 0x004ea40000000000 */
[----:B--2---:R-:W-:Y:S06]  /*6ad0*/  BAR.SYNC.DEFER_BLOCKING 0x1, 0x80 ;  /* 0x0042000000007b1d */ /* 0x004fec0000010000 */
[----:B------:R-:W-:Y:S05]  /*6ae0*/  @P0 BRA `(.L_x_96) ;  /* 0x0000000000280947 */ /* 0x000fea0003800000 */
[----:B------:R-:W-:Y:S02]  /*6af0*/  UIADD3 UR4, UPT, UPT, UR48, 0x400, URZ ;  /* 0x0000040030047890 */ /* 0x000fe4000fffe0ff */
[----:B------:R-:W-:Y:S01]  /*6b00*/  UIADD3 UR6, UP0, UPT, UR52, 0x680, URZ ;  /* 0x0000068034067890 */ /* 0x000fe2000ff1e0ff */
[----:B------:R-:W-:Y:S03]  /*6b10*/  UMOV UR43, UR36 ;  /* 0x00000024002b7c82 */ /* 0x000fe60008000000 */
[----:B------:R-:W-:Y:S01]  /*6b20*/  MOV R163, UR4 ;  /* 0x0000000400a37c02 */ /* 0x000fe20008000f00 */
[----:B------:R-:W-:Y:S03]  /*6b30*/  UIADD3.X UR7, UPT, UPT, URZ, UR53, URZ, UP0, !UPT ;  /* 0x00000035ff077290 */ /* 0x000fe600087fe4ff */
[----:B------:R-:W-:Y:S11]  /*6b40*/  R2UR UR40, R163 ;  /* 0x00000000a32872ca */ /* 0x000ff600000e0000 */
[----:B------:R-:W-:Y:S02]  /*6b50*/  @!UPT UIADD3 URZ, UPT, UPT, URZ, URZ, URZ ;  /* 0x000000fffffff290 */ /* 0x000fe4000fffe0ff */
[----:B------:R2:W-:Y:S01]  /*6b60*/  UTMASTG.3D [UR40], [UR6] ;  /* 0x00000028060073b5 */ /* 0x0005e20008010000 */
[----:B------:R0:W-:Y:S01]  /*6b70*/  UTMACMDFLUSH ;  /* 0x00000000000079b7 */ /* 0x0001e20000000000 */
[----:B--2---:R-:W-:Y:S04]  /*6b80*/  DEPBAR.LE SB0, 0x1 ;  /* 0x000080400000791a */ /* 0x004fe80000000000 */
.L_x_96:
[----:B------:R-:W-:Y:S05]  /*6b90*/  BSYNC.RECONVERGENT B0 ;  /* 0x0000000000007941 */ /* 0x000fea0003800200 */
.L_x_95:
[----:B------:R-:W-:Y:S01]  /*6ba0*/  BAR.SYNC.DEFER_BLOCKING 0x1, 0x80 ;  /* 0x0042000000007b1d */ /* 0x000fe20000010000 */
[----:B------:R-:W-:Y:S01]  /*6bb0*/  ISETP.NE.AND P1, PT, R179, RZ, PT ;  /* 0x000000ffb300720c */ /* 0x000fe20003f25270 */
[----:B------:R-:W-:Y:S01]  /*6bc0*/  UISETP.NE.AND UP0, UPT, UR49, URZ, UPT ;  /* 0x000000ff3100728c */ /* 0x000fe2000bf05270 */
[----:B------:R-:W-:Y:S11]  /*6bd0*/  LEA R3, R101, UR48, 0x3 ;  /* 0x0000003065037c11 */ /* 0x000ff6000f8e18ff */
[----:B------:R-:W-:Y:S01]  /*6be0*/  @P1 SHF.L.U32 R2, R167, 0x1f, RZ ;  /* 0x0000001fa7021819 */ /* 0x000fe200000006ff */
[----:B------:R-:W-:Y:S06]  /*6bf0*/  BRA.U !UP0, `(.L_x_97) ;  /* 0x0000000108247547 */ /* 0x000fec000b800000 */
[----:B------:R-:W-:Y:S01]  /*6c00*/  IMAD.U32 R5, RZ, RZ, UR51 ;  /* 0x00000033ff057e24 */ /* 0x000fe2000f8e00ff */
[----:B------:R-:W-:Y:S01]  /*6c10*/  MOV R0, UR37 ;  /* 0x0000002500007c02 */ /* 0x000fe20008000f00 */
[----:B------:R-:W-:Y:S03]  /*6c20*/  UIADD3 UR51, UPT, UPT, UR51, 0x1, URZ ;  /* 0x0000000133337890 */ /* 0x000fe6000fffe0ff */
[----:B------:R-:W-:Y:S01]  /*6c30*/  @P1 LEA R5, R5, UR48, 0x3 ;  /* 0x0000003005051c11 */ /* 0x000fe2000f8e18ff */
[----:B------:R-:W-:Y:S04]  /*6c40*/  UISETP.NE.AND UP0, UPT, UR51, 0x4, UPT ;  /* 0x000000043300788c */ /* 0x000fe8000bf05270 */
[----:B------:R-:W-:Y:S01]  /*6c50*/  @P1 VIADD R5, R5, 0x50 ;  /* 0x0000005005051836 */ /* 0x000fe20000000000 */
[----:B------:R-:W-:Y:S04]  /*6c60*/  USEL UR51, UR51, URZ, UP0 ;  /* 0x000000ff33337287 */ /* 0x000fe80008000000 */
[----:B------:R-:W-:Y:S04]  /*6c70*/  @P1 PRMT R0, R0, 0x654, R5 ;  /* 0x0000065400001816 */ /* 0x000fe80000000005 */
[----:B------:R2:W-:Y:S04]  /*6c80*/  @P1 SYNCS.ARRIVE.TRANS64.RED.A1T0 RZ, [R0+URZ], RZ ;  /* 0x000000ff00ff19a7 */ /* 0x0005e800081004ff */
.L_x_97:
[----:B------:R-:W4:Y:S01]  /*6c90*/  @P1 SYNCS.PHASECHK.TRANS64.TRYWAIT P0, [R3+URZ+0x30], R2 ;  /* 0x00003002030015a7 */ /* 0x000f2200080011ff */
[----:B------:R-:W-:Y:S01]  /*6ca0*/  BSSY B1, `(.L_x_98) ;  /* 0x000001f000017945 */ /* 0x000fe20003800000 */
[----:B----4-:R-:W-:Y:S03]  /*6cb0*/  @P1 SEL R103, RZ, 0x1, !P0 ;  /* 0x00000001ff671807 */ /* 0x010fe60004000000 */
[----:B------:R-:W-:Y:S05]  /*6cc0*/  @!P1 BRA `(.L_x_99) ;  /* 0x0000000000709947 */ /* 0x000fea0003800000 */
[----:B------:R-:W-:Y:S01]  /*6cd0*/  ISETP.NE.AND P1, PT, R109, RZ, PT ;  /* 0x000000ff6d00720c */ /* 0x000fe20003f25270 */
[----:B------:R-:W-:Y:S01]  /*6ce0*/  BSSY B0, `(.L_x_100) ;  /* 0x000000b000007945 */ /* 0x000fe20003800000 */
[----:B------:R-:W-:Y:S11]  /*6cf0*/  ISETP.NE.AND P0, PT, R103, RZ, PT ;  /* 0x000000ff6700720c */ /* 0x000ff60003f05270 */
[----:B------:R-:W-:Y:S05]  /*6d00*/  @P1 IMAD R4, R101, 0x4000, R182 ;  /* 0x0000400065041824 */ /* 0x000fea00078e02b6 */
[----:B------:R-:W-:Y:S04]  /*6d10*/  @P1 IADD3 R9, PT, PT, R4, UR48, RZ ;  /* 0x0000003004091c10 */ /* 0x000fe8000fffe0ff */
[----:B------:R-:W-:Y:S01]  /*6d20*/  @P1 IADD3 R7, PT, PT, R102, R9, RZ ;  /* 0x0000000966071210 */ /* 0x000fe20007ffe0ff */
[--C-:B------:R-:W-:Y:S02]  /*6d30*/  @P1 IMAD.IADD R5, R100, 0x1, R9.reuse ;  /* 0x0000000164051824 */ /* 0x100fe400078e0209 */
[----:B------:R-:W-:Y:S01]  /*6d40*/  @P1 IMAD.IADD R2, R108, 0x1, R9 ;  /* 0x000000016c021824 */ /* 0x000fe200078e0209 */
[----:B------:R-:W-:Y:S06]  /*6d50*/  @P0 BRA `(.L_x_101) ;  /* 0x00000000000c0947 */ /* 0x000fec0003800000 */
[----:B--2---:R-:W-:Y:S04]  /*6d60*/  SHF.L.U32 R0, R167, 0x1f, RZ ;  /* 0x0000001fa7007819 */ /* 0x004fe800000006ff */
[----:B------:R-:W2:Y:S02]  /*6d70*/  SYNCS.PHASECHK.TRANS64.TRYWAIT P0, [R3+URZ+0x30], R0 ;  /* 0x00003000030075a7 */ /* 0x000ea400080011ff */
[----:B--2---:R-:W-:Y:S05]  /*6d80*/  @!P0 BRA `(.L_x_102) ;  /* 0x0000004400f48947 */ /* 0x004fea0003800000 */
.L_x_101:
[----:B------:R-:W-:Y:S05]  /*6d90*/  BSYNC B0 ;  /* 0x0000000000007941 */ /* 0x000fea0003800000 */
.L_x_100:
[----:B------:R-:W-:Y:S01]  /*6da0*/  ISETP.NE.AND P0, PT, R109, RZ, PT ;  /* 0x000000ff6d00720c */ /* 0x000fe20003f05270 */
[----:B------:R-:W-:Y:S11]  /*6db0*/  VIADD R101, R101, 0x1 ;  /* 0x0000000165657836 */ /* 0x000ff60000000000 */
[----:B------:R-:W-:Y:S01]  /*6dc0*/  @!UPT UIADD3 URZ, UPT, UPT, URZ, URZ, URZ ;  /* 0x000000fffffff290 */ /* 0x000fe2000fffe0ff */
[----:B------:R4:W1:Y:S01]  /*6dd0*/  @P0 LDS.128 R88, [R4+UR48+0x400] ;  /* 0x0004003004580984 */ /* 0x0008620008000c00 */
[--C-:B--2---:R-:W-:Y:S01]  /*6de0*/  @P0 IMAD.IADD R3, R102, 0x1, R5.reuse ;  /* 0x0000000166030824 */ /* 0x104fe200078e0205 */
[C---:B------:R-:W-:Y:S01]  /*6df0*/  @P0 IADD3 R0, PT, PT, R108.reuse, R7, RZ ;  /* 0x000000076c000210 */ /* 0x040fe20007ffe0ff */
[C---:B------:R-:W-:Y:S01]  /*6e00*/  @P0 IMAD.IADD R6, R108.reuse, 0x1, R5 ;  /* 0x000000016c060824 */ /* 0x040fe200078e0205 */
[----:B------:R4:W2:Y:S02]  /*6e10*/  @P0 LDS.128 R96, [R2+0x400] ;  /* 0x0004000002600984 */ /* 0x0008a40000000c00 */
[----:B------:R-:W-:Y:S02]  /*6e20*/  @P0 IADD3 R8, PT, PT, R108, R3, RZ ;  /* 0x000000036c080210 */ /* 0x000fe40007ffe0ff */
[----:B------:R4:W1:Y:S04]  /*6e30*/  @P0 LDS.128 R104, [R7+0x400] ;  /* 0x0004000007680984 */ /* 0x0008680000000c00 */
[----:B------:R4:W1:Y:S04]  /*6e40*/  @P0 LDS.128 R112, [R0+0x400] ;  /* 0x0004000000700984 */ /* 0x0008680000000c00 */
[----:B------:R4:W1:Y:S04]  /*6e50*/  @P0 LDS.128 R120, [R5+0x400] ;  /* 0x0004000005780984 */ /* 0x0008680000000c00 */
[----:B------:R4:W1:Y:S04]  /*6e60*/  @P0 LDS.128 R128, [R6+0x400] ;  /* 0x0004000006800984 */ /* 0x0008680000000c00 */
[----:B------:R4:W1:Y:S04]  /*6e70*/  @P0 LDS.128 R136, [R3+0x400] ;  /* 0x0004000003880984 */ /* 0x0008680000000c00 */
[----:B------:R4:W1:Y:S02]  /*6e80*/  @P0 LDS.128 R144, [R8+0x400] ;  /* 0x0004000008900984 */ /* 0x0008640000000c00 */
.L_x_99:
[----:B------:R-:W-:Y:S05]  /*6e90*/  BSYNC B1 ;  /* 0x0000000000017941 */ /* 0x000fea0003800000 */
.L_x_98:
[----:B----4-:R-:W-:Y:S05]  /*6ea0*/  VIADD R3, R80, 0x40 ;  /* 0x0000004050037836 */ /* 0x010fea0000000000 */
[----:B------:R-:W-:Y:S04]  /*6eb0*/  SHF.R.U32.HI R3, RZ, 0x15, R3 ;  /* 0x00000015ff037819 */ /* 0x000fe80000011603 */
[----:B------:R-:W-:Y:S11]  /*6ec0*/  LOP3.LUT P0, RZ, R3, 0x3, R162, 0x48, !PT ;  /* 0x0000000303ff7812 */ /* 0x000ff600078048a2 */
[----:B------:R-:W-:Y:S02]  /*6ed0*/  @!UPT UIADD3 URZ, UPT, UPT, URZ, URZ, URZ ;  /* 0x000000fffffff290 */ /* 0x000fe4000fffe0ff */
        /* <DEDUP_REMOVED lines=17> */
.L_x_103:
[----:B------:R-:W-:Y:S01]  /*6ff0*/  ISETP.NE.AND P6, PT, R179, RZ, PT ;  /* 0x000000ffb300720c */ /* 0x000fe20003fc5270 */
[----:B------:R-:W-:Y:S05]  /*7000*/  WARPSYNC.ALL ;  /* 0x0000000000007948 */ /* 0x000fea0003800000 */
[----:B------:R-:W-:Y:S01]  /*7010*/  R2UR UR4, R80 ;  /* 0x00000000500472ca */ /* 0x000fe200000e0000 */
[----:B------:R-:W-:Y:S01]  /*7020*/  BSSY.RECONVERGENT B0, `(.L_x_104) ;  /* 0x0000103000007945 */ /* 0x000fe20003800200 */
[----:B--2---:R-:W-:Y:S02]  /*7030*/  MOV R0, UR51 ;  /* 0x0000003300007c02 */ /* 0x004fe40008000f00 */
[----:B------:R-:W-:Y:S02]  /*7040*/  MOV R85, UR37 ;  /* 0x0000002500557c02 */ /* 0x000fe40008000f00 */
[----:B-1----:R-:W-:Y:S02]  /*7050*/  SHF.L.U32 R82, R88, 0x10, RZ ;  /* 0x0000001058527819 */ /* 0x002fe400000006ff */
[----:B------:R-:W-:Y:S02]  /*7060*/  @P6 LEA R0, R0, UR48, 0x3 ;  /* 0x0000003000006c11 */ /* 0x000fe4000f8e18ff */
[----:B------:R-:W-:Y:S02]  /*7070*/  LOP3.LUT R83, R88, 0xffff0000, RZ, 0xc0, !PT ;  /* 0xffff000058537812 */ /* 0x000fe400078ec0ff */
[----:B------:R-:W-:Y:S01]  /*7080*/  @P6 IADD3 R0, PT, PT, R0, 0x50, RZ ;  /* 0x0000005000006810 */ /* 0x000fe20007ffe0ff */
[----:B------:R-:W1:Y:S01]  /*7090*/  LDTM.x64 R4, tmem[UR4+0x40] ;  /* 0x00004004000479ee */ /* 0x000e620008340000 */
[----:B------:R-:W-:Y:S02]  /*70a0*/  SHF.L.U32 R84, R89, 0x10, RZ ;  /* 0x0000001059547819 */ /* 0x000fe400000006ff */
[----:B------:R-:W-:Y:S02]  /*70b0*/  @P6 PRMT R85, R85, 0x654, R0 ;  /* 0x0000065455556816 */ /* 0x000fe40000000000 */
[----:B------:R-:W-:Y:S02]  /*70c0*/  LOP3.LUT R86, R89, 0xffff0000, RZ, 0xc0, !PT ;  /* 0xffff000059567812 */ /* 0x000fe400078ec0ff */
[----:B------:R-:W-:Y:S01]  /*70d0*/  ISETP.NE.AND P0, PT, R170, RZ, PT ;  /* 0x000000ffaa00720c */ /* 0x000fe20003f05270 */
[C---:B-1----:R-:W-:Y:S01]  /*70e0*/  FMUL R0, R78.reuse, R4 ;  /* 0x000000044e007220 */ /* 0x042fe20000400000 */
[C---:B------:R-:W-:Y:S01]  /*70f0*/  FMUL R2, R78.reuse, R5 ;  /* 0x000000054e027220 */ /* 0x040fe20000400000 */
[C---:B------:R-:W-:Y:S01]  /*7100*/  FMUL R3, R78.reuse, R6 ;  /* 0x000000064e037220 */ /* 0x040fe20000400000 */
[----:B------:R-:W-:Y:S01]  /*7110*/  FMUL R7, R78, R7 ;  /* 0x000000074e077220 */ /* 0x000fe20000400000 */
[C---:B------:R-:W-:Y:S01]  /*7120*/  FFMA R0, R81.reuse, R82, R0 ;  /* 0x0000005251007223 */ /* 0x040fe20000000000 */
[C---:B------:R-:W-:Y:S01]  /*7130*/  LOP3.LUT R82, R90.reuse, 0xffff0000, RZ, 0xc0, !PT ;  /* 0xffff00005a527812 */ /* 0x040fe200078ec0ff */
[C---:B------:R-:W-:Y:S01]  /*7140*/  FFMA R2, R81.reuse, R83, R2 ;  /* 0x0000005351027223 */ /* 0x040fe20000000002 */
[----:B------:R-:W-:Y:S01]  /*7150*/  SHF.L.U32 R83, R90, 0x10, RZ ;  /* 0x000000105a537819 */ /* 0x000fe200000006ff */
[C---:B------:R-:W-:Y:S01]  /*7160*/  FFMA R3, R81.reuse, R84, R3 ;  /* 0x0000005451037223 */ /* 0x040fe20000000003 */
[----:B------:R-:W-:Y:S01]  /*7170*/  FMUL R4, R78, R8 ;  /* 0x000000084e047220 */ /* 0x000fe20000400000 */
[----:B------:R-:W-:Y:S01]  /*7180*/  FFMA R7, R81, R86, R7 ;  /* 0x0000005651077223 */ /* 0x000fe20000000007 */
[----:B------:R-:W-:Y:S01]  /*7190*/  F2FP.BF16.F32.PACK_AB R92, R2, R0 ;  /* 0x00000000025c723e */ /* 0x000fe200000010ff */
[C---:B------:R-:W-:Y:S01]  /*71a0*/  FMUL R5, R78.reuse, R9 ;  /* 0x000000094e057220 */ /* 0x040fe20000400000 */
[----:B------:R-:W-:Y:S01]  /*71b0*/  LOP3.LUT R0, R91, 0xffff0000, RZ, 0xc0, !PT ;  /* 0xffff00005b007812 */ /* 0x000fe200078ec0ff */
[----:B------:R-:W-:Y:S01]  /*71c0*/  FFMA R4, R81, R83, R4 ;  /* 0x0000005351047223 */ /* 0x000fe20000000004 */
[----:B------:R-:W-:Y:S01]  /*71d0*/  SHF.L.U32 R83, R91, 0x10, RZ ;  /* 0x000000105b537819 */ /* 0x000fe200000006ff */
[----:B------:R-:W-:Y:S01]  /*71e0*/  FFMA R5, R81, R82, R5 ;  /* 0x0000005251057223 */ /* 0x000fe20000000005 */
[----:B------:R-:W-:Y:S01]  /*71f0*/  F2FP.BF16.F32.PACK_AB R93, R7, R3 ;  /* 0x00000003075d723e */ /* 0x000fe200000010ff */
[----:B------:R-:W-:Y:S01]  /*7200*/  FMUL R6, R78, R10 ;  /* 0x0000000a4e067220 */ /* 0x000fe20000400000 */
[----:B------:R-:W-:Y:S01]  /*7210*/  SHF.L.U32 R3, R96, 0x10, RZ ;  /* 0x0000001060037819 */ /* 0x000fe200000006ff */
[----:B------:R-:W-:Y:S01]  /*7220*/  FMUL R11, R78, R11 ;  /* 0x0000000b4e0b7220 */ /* 0x000fe20000400000 */
[----:B------:R-:W-:Y:S01]  /*7230*/  LOP3.LUT R2, R96, 0xffff0000, RZ, 0xc0, !PT ;  /* 0xffff000060027812 */ /* 0x000fe200078ec0ff */
[C---:B------:R-:W-:Y:S01]  /*7240*/  FMUL R8, R78.reuse, R12 ;  /* 0x0000000c4e087220 */ /* 0x040fe20000400000 */
[----:B------:R-:W-:Y:S01]  /*7250*/  LOP3.LUT R82, R107, 0xffff0000, RZ, 0xc0, !PT ;  /* 0xffff00006b527812 */ /* 0x000fe200078ec0ff */
[----:B------:R-:W-:Y:S01]  /*7260*/  FMUL R9, R78, R13 ;  /* 0x0000000d4e097220 */ /* 0x000fe20000400000 */
[----:B------:R-:W-:Y:S01]  /*7270*/  F2FP.BF16.F32.PACK_AB R94, R5, R4 ;  /* 0x00000004055e723e */ /* 0x000fe200000010ff */
[C---:B------:R-:W-:Y:S01]  /*7280*/  FFMA R6, R81.reuse, R83, R6 ;  /* 0x0000005351067223 */ /* 0x040fe20000000006 */
[----:B------:R-:W-:Y:S01]  /*7290*/  SHF.L.U32 R83, R104, 0x10, RZ ;  /* 0x0000001068537819 */ /* 0x000fe200000006ff */
[----:B------:R-:W-:Y:S01]  /*72a0*/  FFMA R11, R81, R0, R11 ;  /* 0x00000000510b7223 */ /* 0x000fe2000000000b */
[----:B------:R-:W-:Y:S01]  /*72b0*/  SHF.L.U32 R0, R97, 0x10, RZ ;  /* 0x0000001061007819 */ /* 0x000fe200000006ff */
[C---:B------:R-:W-:Y:S01]  /*72c0*/  FFMA R8, R81.reuse, R3, R8 ;  /* 0x0000000351087223 */ /* 0x040fe20000000008 */
[----:B------:R-:W-:Y:S01]  /*72d0*/  SHF.L.U32 R3, R98, 0x10, RZ ;  /* 0x0000001062037819 */ /* 0x000fe200000006ff */
[----:B------:R-:W-:Y:S01]  /*72e0*/  FFMA R9, R81, R2, R9 ;  /* 0x0000000251097223 */ /* 0x000fe20000000009 */
[----:B------:R-:W-:Y:S01]  /*72f0*/  LOP3.LUT R2, R97, 0xffff0000, RZ, 0xc0, !PT ;  /* 0xffff000061027812 */ /* 0x000fe200078ec0ff */
[C---:B------:R-:W-:Y:S01]  /*7300*/  FMUL R10, R78.reuse, R14 ;  /* 0x0000000e4e0a7220 */ /* 0x040fe20000400000 */
[----:B------:R-:W-:Y:S01]  /*7310*/  F2FP.BF16.F32.PACK_AB R95, R11, R6 ;  /* 0x000000060b5f723e */ /* 0x000fe200000010ff */
[C---:B------:R-:W-:Y:S01]  /*7320*/  FMUL R15, R78.reuse, R15 ;  /* 0x0000000f4e0f7220 */ /* 0x040fe20000400000 */
[----:B------:R-:W-:Y:S01]  /*7330*/  F2FP.BF16.F32.PACK_AB R116, R9, R8 ;  /* 0x000000080974723e */ /* 0x000fe200000010ff */
[----:B------:R-:W-:Y:S01]  /*7340*/  FMUL R12, R78, R16 ;  /* 0x000000104e0c7220 */ /* 0x000fe20000400000 */
[C---:B------:R-:W-:Y:S01]  /*7350*/  FFMA R10, R81.reuse, R0, R10 ;  /* 0x00000000510a7223 */ /* 0x040fe2000000000a */
[----:B------:R-:W-:Y:S01]  /*7360*/  LOP3.LUT R0, R98, 0xffff0000, RZ, 0xc0, !PT ;  /* 0xffff000062007812 */ /* 0x000fe200078ec0ff */
[----:B------:R-:W-:Y:S01]  /*7370*/  FFMA R15, R81, R2, R15 ;  /* 0x00000002510f7223 */ /* 0x000fe2000000000f */
        /* <DEDUP_REMOVED lines=9> */
[----:B------:R-:W-:Y:S01]  /*7410*/  FMUL R16, R78, R20 ;  /* 0x000000144e107220 */ /* 0x000fe20000400000 */
[----:B------:R-:W-:Y:S01]  /*7420*/  FFMA R14, R81, R3, R14 ;  /* 0x00000003510e7223 */ /* 0x000fe2000000000e */
[----:B------:R-:W-:Y:S01]  /*7430*/  SHF.L.U32 R3, R106, 0x10, RZ ;  /* 0x000000106a037819 */ /* 0x000fe200000006ff */
[C---:B------:R-:W-:Y:S01]  /*7440*/  FMUL R17, R78.reuse, R21 ;  /* 0x000000154e117220 */ /* 0x040fe20000400000 */
[----:B------:R-:W-:Y:S01]  /*7450*/  F2FP.BF16.F32.PACK_AB R118, R13, R12 ;  /* 0x0000000c0d76723e */ /* 0x000fe200000010ff */
[----:B------:R-:W-:Y:S01]  /*7460*/  FFMA R19, R81, R2, R19 ;  /* 0x0000000251137223 */ /* 0x000fe20000000013 */
[----:B------:R-:W-:Y:S01]  /*7470*/  SHF.L.U32 R2, R105, 0x10, RZ ;  /* 0x0000001069027819 */ /* 0x000fe200000006ff */
        /* <DEDUP_REMOVED lines=12> */
[C---:B------:R-:W-:Y:S01]  /*7540*/  FFMA R23, R81.reuse, R0, R23 ;  /* 0x0000000051177223 */ /* 0x040fe20000000017 */
[----:B------:R-:W-:Y:S01]  /*7550*/  SHF.L.U32 R0, R112, 0x10, RZ ;  /* 0x0000001070007819 */ /* 0x000fe200000006ff */
[C---:B------:R-:W-:Y:S01]  /*7560*/  FMUL R22, R78.reuse, R26 ;  /* 0x0000001a4e167220 */ /* 0x040fe20000400000 */
[----:B------:R-:W-:Y:S01]  /*7570*/  FMUL R27, R78, R27 ;  /* 0x0000001b4e1b7220 */ /* 0x000fe20000400000 */
        /* <DEDUP_REMOVED lines=9> */
[----:B------:R-:W-:Y:S01]  /*7610*/  LOP3.LUT R82, R115, 0xffff0000, RZ, 0xc0, !PT ;  /* 0xffff000073527812 */ /* 0x000fe200078ec0ff */
[----:B------:R-:W-:Y:S01]  /*7620*/  FFMA R24, R81, R0, R24 ;  /* 0x0000000051187223 */ /* 0x000fe20000000018 */
[----:B------:R-:W-:Y:S01]  /*7630*/  SHF.L.U32 R0, R113, 0x10, RZ ;  /* 0x0000001071007819 */ /* 0x000fe200000006ff */
[C---:B------:R-:W-:Y:S01]  /*7640*/  FMUL R25, R78.reuse, R29 ;  /* 0x0000001d4e197220 */ /* 0x040fe20000400000 */
[----:B------:R-:W-:Y:S01]  /*7650*/  F2FP.BF16.F32.PACK_AB R126, R21, R20 ;  /* 0x00000014157e723e */ /* 0x000fe200000010ff */
[----:B------:R-:W-:Y:S01]  /*7660*/  FMUL R26, R78, R30 ;  /* 0x0000001e4e1a7220 */ /* 0x000fe20000400000 */
[----:B------:R-:W-:Y:S01]  /*7670*/  F2FP.BF16.F32.PACK_AB R127, R27, R22 ;  /* 0x000000161b7f723e */ /* 0x000fe200000010ff */
        /* <DEDUP_REMOVED lines=38> */
[----:B------:R1:W-:Y:S01]  /*78e0*/  STS.128 [R182+UR48+0x4400], R92 ;  /* 0x0044005cb6007988 */ /* 0x0003e20008000c30 */
        /* <DEDUP_REMOVED lines=12> */
[----:B------:R2:W-:Y:S01]  /*79b0*/  STS.128 [R181+0x4400], R116 ;  /* 0x00440074b5007388 */ /* 0x0005e20000000c00 */
        /* <DEDUP_REMOVED lines=12> */
[----:B------:R4:W-:Y:S01]  /*7a80*/  STS.128 [R180+0x4400], R124 ;  /* 0x0044007cb4007388 */ /* 0x0009e20000000c00 */
[----:B------:R-:W-:Y:S01]  /*7a90*/  FMUL R51, R78, R51 ;  /* 0x000000334e337220 */ /* 0x000fe20000400000 */
[C---:B------:R-:W-:Y:S01]  /*7aa0*/  FFMA R44, R81.reuse, R3, R44 ;  /* 0x00000003512c7223 */ /* 0x040fe2000000002c */
[C---:B------:R-:W-:Y:S01]  /*7ab0*/  SHF.L.U32 R3, R136.reuse, 0x10, RZ ;  /* 0x0000001088037819 */ /* 0x040fe200000006ff */
[----:B------:R-:W-:Y:S01]  /*7ac0*/  FFMA R45, R81, R2, R45 ;  /* 0x00000002512d7223 */ /* 0x000fe2000000002d */
[----:B------:R-:W-:Y:S01]  /*7ad0*/  LOP3.LUT R2, R137, 0xffff0000, RZ, 0xc0, !PT ;  /* 0xffff000089027812 */ /* 0x000fe200078ec0ff */
        /* <DEDUP_REMOVED lines=8> */
[C---:B------:R-:W-:Y:S01]  /*7b60*/  FMUL R50, R78.reuse, R54 ;  /* 0x000000364e327220 */ /* 0x040fe20000400000 */
[----:B------:R-:W-:Y:S01]  /*7b70*/  F2FP.BF16.F32.PACK_AB R94, R37, R36 ;  /* 0x00000024255e723e */ /* 0x000fe200000010ff */
[----:B------:R1:W-:Y:S01]  /*7b80*/  STS.128 [R178+0x4400], R132 ;  /* 0x00440084b2007388 */ /* 0x0003e20000000c00 */
[----:B------:R-:W-:Y:S01]  /*7b90*/  F2FP.BF16.F32.PACK_AB R95, R43, R38 ;  /* 0x000000262b5f723e */ /* 0x000fe200000010ff */
[----:B------:R-:W-:Y:S01]  /*7ba0*/  FMUL R55, R78, R55 ;  /* 0x000000374e377220 */ /* 0x000fe20000400000 */
[----:B--2---:R-:W-:Y:S01]  /*7bb0*/  F2FP.BF16.F32.PACK_AB R116, R41, R40 ;  /* 0x000000282974723e */ /* 0x004fe200000010ff */
[----:B------:R-:W-:Y:S01]  /*7bc0*/  FFMA R48, R81, R3, R48 ;  /* 0x0000000351307223 */ /* 0x000fe20000000030 */
[----:B------:R-:W-:Y:S01]  /*7bd0*/  SHF.L.U32 R3, R139, 0x10, RZ ;  /* 0x000000108b037819 */ /* 0x000fe200000006ff */
[----:B------:R-:W-:Y:S01]  /*7be0*/  FFMA R49, R81, R0, R49 ;  /* 0x0000000051317223 */ /* 0x000fe20000000031 */
[C---:B------:R-:W-:Y:S01]  /*7bf0*/  SHF.L.U32 R0, R138.reuse, 0x10, RZ ;  /* 0x000000108a007819 */ /* 0x040fe200000006ff */
[----:B------:R2:W-:Y:S01]  /*7c00*/  STS.128 [R177+0x4400], R92 ;  /* 0x0044005cb1007388 */ /* 0x0005e20000000c00 */
[----:B------:R-:W-:Y:S01]  /*7c10*/  F2FP.BF16.F32.PACK_AB R117, R47, R42 ;  /* 0x0000002a2f75723e */ /* 0x000fe200000010ff */
[----:B------:R-:W-:Y:S01]  /*7c20*/  FFMA R50, R81, R83, R50 ;  /* 0x0000005351327223 */ /* 0x000fe20000000032 */
[----:B------:R-:W-:Y:S01]  /*7c30*/  SHF.L.U32 R83, R145, 0x10, RZ ;  /* 0x0000001091537819 */ /* 0x000fe200000006ff */
[----:B------:R-:W-:Y:S01]  /*7c40*/  FFMA R55, R81, R2, R55 ;  /* 0x0000000251377223 */ /* 0x000fe20000000037 */
[----:B------:R-:W-:Y:S01]  /*7c50*/  LOP3.LUT R2, R138, 0xffff0000, RZ, 0xc0, !PT ;  /* 0xffff00008a027812 */ /* 0x000fe200078ec0ff */
[C---:B------:R-:W-:Y:S01]  /*7c60*/  FMUL R52, R78.reuse, R56 ;  /* 0x000000384e347220 */ /* 0x040fe20000400000 */
[----:B------:R-:W-:Y:S01]  /*7c70*/  F2FP.BF16.F32.PACK_AB R118, R45, R44 ;  /* 0x0000002c2d76723e */ /* 0x000fe200000010ff */
[C---:B------:R-:W-:Y:S01]  /*7c80*/  FMUL R53, R78.reuse, R57 ;  /* 0x000000394e357220 */ /* 0x040fe20000400000 */
[C---:B------:R-:W-:Y:S01]  /*7c90*/  FMUL R54, R78.reuse, R58 ;  /* 0x0000003a4e367220 */ /* 0x040fe20000400000 */
[----:B------:R-:W-:Y:S01]  /*7ca0*/  FFMA R52, R81, R0, R52 ;  /* 0x0000000051347223 */ /* 0x000fe20000000034 */
[----:B------:R-:W-:Y:S01]  /*7cb0*/  LOP3.LUT R0, R139, 0xffff0000, RZ, 0xc0, !PT ;  /* 0xffff00008b007812 */ /* 0x000fe200078ec0ff */
[C---:B------:R-:W-:Y:S01]  /*7cc0*/  FFMA R53, R81.reuse, R2, R53 ;  /* 0x0000000251357223 */ /* 0x040fe20000000035 */
[----:B------:R-:W-:Y:S01]  /*7cd0*/  FFMA R54, R81, R3, R54 ;  /* 0x0000000351367223 */ /* 0x000fe20000000036 */
[----:B------:R-:W-:Y:S01]  /*7ce0*/  FMUL R59, R78, R59 ;  /* 0x0000003b4e3b7220 */ /* 0x000fe20000400000 */
[----:B------:R-:W-:Y:S01]  /*7cf0*/  SHF.L.U32 R3, R144, 0x10, RZ ;  /* 0x0000001090037819 */ /* 0x000fe200000006ff */
[----:B------:R-:W-:Y:S01]  /*7d00*/  FMUL R56, R78, R60 ;  /* 0x0000003c4e387220 */ /* 0x000fe20000400000 */
[----:B------:R-:W-:Y:S01]  /*7d10*/  LOP3.LUT R2, R144, 0xffff0000, RZ, 0xc0, !PT ;  /* 0xffff000090027812 */ /* 0x000fe200078ec0ff */
[C---:B------:R-:W-:Y:S01]  /*7d20*/  FMUL R57, R78.reuse, R61 ;  /* 0x0000003d4e397220 */ /* 0x040fe20000400000 */
[----:B------:R-:W-:Y:S01]  /*7d30*/  F2FP.BF16.F32.PACK_AB R119, R51, R46 ;  /* 0x0000002e3377723e */ /* 0x000fe200000010ff */
[C---:B------:R-:W-:Y:S01]  /*7d40*/  FMUL R58, R78.reuse, R62 ;  /* 0x0000003e4e3a7220 */ /* 0x040fe20000400000 */
[C---:B------:R-:W-:Y:S01]  /*7d50*/  FFMA R59, R81.reuse, R0, R59 ;  /* 0x00000000513b7223 */ /* 0x040fe2000000003b */
[----:B------:R-:W-:Y:S01]  /*7d60*/  FFMA R56, R81, R3, R56 ;  /* 0x0000000351387223 */ /* 0x000fe20000000038 */
[----:B------:R-:W-:Y:S01]  /*7d70*/  LOP3.LUT R0, R145, 0xffff0000, RZ, 0xc0, !PT ;  /* 0xffff000091007812 */ /* 0x000fe200078ec0ff */
[----:B------:R2:W-:Y:S01]  /*7d80*/  STS.128 [R176+0x4400], R116 ;  /* 0x00440074b0007388 */ /* 0x0005e20000000c00 */
[C---:B------:R-:W-:Y:S01]  /*7d90*/  FFMA R57, R81.reuse, R2, R57 ;  /* 0x0000000251397223 */ /* 0x040fe20000000039 */
[----:B------:R-:W-:Y:S01]  /*7da0*/  FMUL R63, R78, R63 ;  /* 0x0000003f4e3f7220 */ /* 0x000fe20000400000 */
[----:B------:R-:W-:Y:S01]  /*7db0*/  SHF.L.U32 R3, R146, 0x10, RZ ;  /* 0x0000001092037819 */ /* 0x000fe200000006ff */
[----:B------:R-:W-:Y:S01]  /*7dc0*/  FFMA R58, R81, R83, R58 ;  /* 0x00000053513a7223 */ /* 0x000fe2000000003a */
[----:B------:R-:W-:Y:S01]  /*7dd0*/  FMUL R60, R78, R64 ;  /* 0x000000404e3c7220 */ /* 0x000fe20000400000 */
[----:B------:R-:W-:Y:S01]  /*7de0*/  LOP3.LUT R2, R146, 0xffff0000, RZ, 0xc0, !PT ;  /* 0xffff000092027812 */ /* 0x000fe200078ec0ff */
[C---:B------:R-:W-:Y:S01]  /*7df0*/  FMUL R61, R78.reuse, R65 ;  /* 0x000000414e3d7220 */ /* 0x040fe20000400000 */
[----:B------:R-:W-:Y:S01]  /*7e00*/  SHF.L.U32 R83, R147, 0x10, RZ ;  /* 0x0000001093537819 */ /* 0x000fe200000006ff */
[C---:B------:R-:W-:Y:S01]  /*7e10*/  FMUL R62, R78.reuse, R66 ;  /* 0x000000424e3e7220 */ /* 0x040fe20000400000 */
[----:B------:R-:W-:Y:S01]  /*7e20*/  FFMA R63, R81, R0, R63 ;  /* 0x00000000513f7223 */ /* 0x000fe2000000003f */
[----:B------:R-:W-:Y:S01]  /*7e30*/  FMUL R67, R78, R67 ;  /* 0x000000434e437220 */ /* 0x000fe20000400000 */
[----:B----4-:R-:W-:Y:S01]  /*7e40*/  F2FP.BF16.F32.PACK_AB R124, R49, R48 ;  /* 0x00000030317c723e */ /* 0x010fe200000010ff */
[----:B------:R-:W-:Y:S01]  /*7e50*/  FFMA R60, R81, R3, R60 ;  /* 0x00000003513c7223 */ /* 0x000fe2000000003c */
[----:B------:R-:W-:Y:S01]  /*7e60*/  F2FP.BF16.F32.PACK_AB R125, R55, R50 ;  /* 0x00000032377d723e */ /* 0x000fe200000010ff */
[----:B------:R-:W-:Y:S01]  /*7e70*/  FFMA R61, R81, R2, R61 ;  /* 0x00000002513d7223 */ /* 0x000fe2000000003d */
[----:B------:R-:W-:Y:S01]  /*7e80*/  F2FP.BF16.F32.PACK_AB R126, R53, R52 ;  /* 0x00000034357e723e */ /* 0x000fe200000010ff */
[----:B------:R-:W-:Y:S01]  /*7e90*/  FFMA R62, R81, R83, R62 ;  /* 0x00000053513e7223 */ /* 0x000fe2000000003e */
[----:B------:R-:W-:Y:S01]  /*7ea0*/  F2FP.BF16.F32.PACK_AB R127, R59, R54 ;  /* 0x000000363b7f723e */ /* 0x000fe200000010ff */
[----:B------:R-:W-:Y:S01]  /*7eb0*/  FFMA R67, R81, R82, R67 ;  /* 0x0000005251437223 */ /* 0x000fe20000000043 */
[----:B-1----:R-:W-:Y:S02]  /*7ec0*/  F2FP.BF16.F32.PACK_AB R132, R57, R56 ;  /* 0x000000383984723e */ /* 0x002fe400000010ff */
[----:B------:R-:W-:Y:S01]  /*7ed0*/  F2FP.BF16.F32.PACK_AB R133, R63, R58 ;  /* 0x0000003a3f85723e */ /* 0x000fe200000010ff */
[----:B------:R2:W-:Y:S01]  /*7ee0*/  STS.128 [R175+0x4400], R124 ;  /* 0x0044007caf007388 */ /* 0x0005e20000000c00 */
[----:B------:R-:W-:Y:S02]  /*7ef0*/  F2FP.BF16.F32.PACK_AB R134, R61, R60 ;  /* 0x0000003c3d86723e */ /* 0x000fe400000010ff */
[----:B------:R-:W-:Y:S02]  /*7f00*/  F2FP.BF16.F32.PACK_AB R135, R67, R62 ;  /* 0x0000003e4387723e */ /* 0x000fe400000010ff */
[----:B------:R-:W-:Y:S02]  /*7f10*/  LEA R0, R101, UR48, 0x3 ;  /* 0x0000003065007c11 */ /* 0x000fe4000f8e18ff */
[----:B------:R-:W-:Y:S01]  /*7f20*/  @P6 SHF.L.U32 R3, R167, 0x1f, RZ ;  /* 0x0000001fa7036819 */ /* 0x000fe200000006ff */
[----:B------:R2:W-:Y:S01]  /*7f30*/  STS.128 [R174+0x4400], R132 ;  /* 0x00440084ae007388 */ /* 0x0005e20000000c00 */
[----:B------:R-:W-:Y:S01]  /*7f40*/  @!PT LDS RZ, [RZ] ;  /* 0x00000000fffff984 */ /* 0x000fe20000000800 */
[----:B------:R-:W-:Y:S01]  /*7f50*/  @!PT LDS RZ, [RZ] ;  /* 0x00000000fffff984 */ /* 0x000fe20000000800 */
[----:B------:R-:W-:Y:S01]  /*7f60*/  @!PT LDS RZ, [RZ] ;  /* 0x00000000fffff984 */ /* 0x000fe20000000800 */
[----:B------:R-:W-:Y:S01]  /*7f70*/  @!PT LDS RZ, [RZ] ;  /* 0x00000000fffff984 */ /* 0x000fe20000000800 */
[----:B------:R1:W-:Y:S07]  /*7f80*/  MEMBAR.ALL.CTA ;  /* 0x0000000000007992 */ /* 0x0003ee0000008000 */
[----:B-1----:R-:W1:Y:S02]  /*7f90*/  FENCE.VIEW.ASYNC.S ;  /* 0x00000000000073c6 */ /* 0x002e640000000000 */
[----:B-1----:R-:W-:Y:S06]  /*7fa0*/  BAR.SYNC.DEFER_BLOCKING 0x1, 0x80 ;  /* 0x0042000000007b1d */ /* 0x002fec0000010000 */
[----:B------:R-:W-:Y:S05]  /*7fb0*/  @P0 BRA `(.L_x_105) ;  /* 0x0000000000240947 */ /* 0x000fea0003800000 */
[----:B------:R-:W-:Y:S02]  /*7fc0*/  UIADD3 UR8, UP0, UPT, UR52, 0x680, URZ ;  /* 0x0000068034087890 */ /* 0x000fe4000ff1e0ff */
[----:B------:R-:W-:Y:S02]  /*7fd0*/  UIADD3 UR5, UPT, UPT, UR41, 0x40, URZ ;  /* 0x0000004029057890 */ /* 0x000fe4000fffe0ff */
[----:B------:R-:W-:Y:S02]  /*7fe0*/  UIADD3 UR4, UPT, UPT, UR48, 0x4400, URZ ;  /* 0x0000440030047890 */ /* 0x000fe4000fffe0ff */
[----:B------:R-:W-:Y:S01]  /*7ff0*/  UIADD3.X UR9, UPT, UPT, URZ, UR53, URZ, UP0, !UPT ;  /* 0x00000035ff097290 */ /* 0x000fe200087fe4ff */
[----:B------:R-:W-:Y:S01]  /*8000*/  UMOV UR6, UR42 ;  /* 0x0000002a00067c82 */ /* 0x000fe20008000000 */
[----:B------:R-:W-:Y:S07]  /*8010*/  UMOV UR7, UR36 ;  /* 0x0000002400077c82 */ /* 0x000fee0008000000 */
[----:B------:R1:W-:Y:S01]  /*8020*/  UTMASTG.3D [UR4], [UR8] ;  /* 0x00000004080073b5 */ /* 0x0003e20008010000 */
[----:B------:R0:W-:Y:S01]  /*8030*/  UTMACMDFLUSH ;  /* 0x00000000000079b7 */ /* 0x0001e20000000000 */
[----:B-1----:R-:W-:Y:S04]  /*8040*/  DEPBAR.LE SB0, 0x1 ;  /* 0x000080400000791a */ /* 0x002fe80000000000 */
.L_x_105:
[----:B------:R-:W-:Y:S05]  /*8050*/  BSYNC.RECONVERGENT B0 ;  /* 0x0000000000007941 */ /* 0x000fea0003800200 */
.L_x_104:
[----:B------:R-:W-:Y:S01]  /*8060*/  BAR.SYNC.DEFER_BLOCKING 0x1, 0x80 ;  /* 0x0042000000007b1d */ /* 0x000fe20000010000 */
[----:B------:R-:W-:Y:S04]  /*8070*/  UIADD3 UR40, UPT, UPT, UR51, 0x1, URZ ;  /* 0x0000000133287890 */ /* 0x000fe8000fffe0ff */
[----:B------:R-:W-:Y:S04]  /*8080*/  UISETP.NE.AND UP0, UPT, UR40, 0x4, UPT ;  /* 0x000000042800788c */ /* 0x000fe8000bf05270 */
[----:B------:R-:W-:Y:S01]  /*8090*/  USEL UR40, UR40, URZ, UP0 ;  /* 0x000000ff28287287 */ /* 0x000fe20008000000 */
[----:B------:R1:W-:Y:S01]  /*80a0*/  @P6 SYNCS.ARRIVE.TRANS64.RED.A1T0 RZ, [R85+URZ], RZ ;  /* 0x000000ff55ff69a7 */ /* 0x0003e200081004ff */
[----:B------:R-:W-:Y:S01]  /*80b0*/  BSSY B1, `(.L_x_106) ;  /* 0x0000020000017945 */ /* 0x000fe20003800000 */
[----:B------:R-:W4:Y:S02]  /*80c0*/  @P6 SYNCS.PHASECHK.TRANS64.TRYWAIT P0, [R0+URZ+0x30], R3 ;  /* 0x00003003000065a7 */ /* 0x000f2400080011ff */
[----:B----4-:R-:W-:Y:S01]  /*80d0*/  @P6 SEL R103, RZ, 0x1, !P0 ;  /* 0x00000001ff676807 */ /* 0x010fe20004000000 */
[----:B-1----:R-:W-:Y:S06]  /*80e0*/  @!P6 BRA `(.L_x_107) ;  /* 0x000000000070e947 */ /* 0x002fec0003800000 */
        /* <DEDUP_REMOVED lines=9> */
[----:B------:R-:W-:Y:S04]  /*8180*/  SHF.L.U32 R7, R167, 0x1f, RZ ;  /* 0x0000001fa7077819 */ /* 0x000fe800000006ff */
[----:B------:R-:W1:Y:S02]  /*8190*/  SYNCS.PHASECHK.TRANS64.TRYWAIT P0, [R0+URZ+0x30], R7 ;  /* 0x00003007000075a7 */ /* 0x000e6400080011ff */
[----:B-1----:R-:W-:Y:S05]  /*81a0*/  @!P0 BRA `(.L_x_110) ;  /* 0x0000003400008947 */ /* 0x002fea0003800000 */
.L_x_109:
[----:B------:R-:W-:Y:S05]  /*81b0*/  BSYNC B0 ;  /* 0x0000000000007941 */ /* 0x000fea0003800000 */
.L_x_108:
[----:B------:R-:W-:Y:S01]  /*81c0*/  ISETP.NE.AND P0, PT, R109, RZ, PT ;  /* 0x000000ff6d00720c */ /* 0x000fe20003f05270 */
[----:B------:R-:W-:Y:S11]  /*81d0*/  VIADD R101, R101, 0x1 ;  /* 0x0000000165657836 */ /* 0x000ff60000000000 */
[----:B------:R-:W-:Y:S01]  /*81e0*/  @!UPT UIADD3 URZ, UPT, UPT, URZ, URZ, URZ ;  /* 0x000000fffffff290 */ /* 0x000fe2000fffe0ff */
[----:B------:R4:W2:Y:S01]  /*81f0*/  @P0 LDS.128 R88, [R4+UR48+0x400] ;  /* 0x0004003004580984 */ /* 0x0008a20008000c00 */
[--C-:B-1----:R-:W-:Y:S01]  /*8200*/  @P0 IMAD.IADD R7, R102, 0x1, R3.reuse ;  /* 0x0000000166070824 */ /* 0x102fe200078e0203 */
[C---:B------:R-:W-:Y:S01]  /*8210*/  @P0 IADD3 R0, PT, PT, R108.reuse, R5, RZ ;  /* 0x000000056c000210 */ /* 0x040fe20007ffe0ff */
[C---:B------:R-:W-:Y:S01]  /*8220*/  @P0 IMAD.IADD R6, R108.reuse, 0x1, R3 ;  /* 0x000000016c060824 */ /* 0x040fe200078e0203 */
[----:B------:R4:W1:Y:S02]  /*8230*/  @P0 LDS.128 R96, [R2+0x400] ;  /* 0x0004000002600984 */ /* 0x0008640000000c00 */
[----:B------:R-:W-:Y:S02]  /*8240*/  @P0 IADD3 R8, PT, PT, R108, R7, RZ ;  /* 0x000000076c080210 */ /* 0x000fe40007ffe0ff */
[----:B------:R4:W1:Y:S04]  /*8250*/  @P0 LDS.128 R104, [R5+0x400] ;  /* 0x0004000005680984 */ /* 0x0008680000000c00 */
[----:B------:R4:W1:Y:S04]  /*8260*/  @P0 LDS.128 R112, [R0+0x400] ;  /* 0x0004000000700984 */ /* 0x0008680000000c00 */
[----:B------:R4:W1:Y:S04]  /*8270*/  @P0 LDS.128 R120, [R3+0x400] ;  /* 0x0004000003780984 */ /* 0x0008680000000c00 */
[----:B------:R4:W1:Y:S04]  /*8280*/  @P0 LDS.128 R128, [R6+0x400] ;  /* 0x0004000006800984 */ /* 0x0008680000000c00 */
[----:B------:R4:W1:Y:S04]  /*8290*/  @P0 LDS.128 R136, [R7+0x400] ;  /* 0x0004000007880984 */ /* 0x0008680000000c00 */
[----:B------:R4:W1:Y:S02]  /*82a0*/  @P0 LDS.128 R144, [R8+0x400] ;  /* 0x0004000008900984 */ /* 0x0008640000000c00 */
.L_x_107:
[----:B------:R-:W-:Y:S05]  /*82b0*/  BSYNC B1 ;  /* 0x0000000000017941 */ /* 0x000fea0003800000 */
.L_x_106:
        /* <DEDUP_REMOVED lines=21> */
.L_x_111:
[----:B------:R-:W-:Y:S01]  /*8410*/  ISETP.NE.AND P6, PT, R179, RZ, PT ;  /* 0x000000ffb300720c */ /* 0x000fe20003fc5270 */
[----:B------:R-:W-:Y:S05]  /*8420*/  WARPSYNC.ALL ;  /* 0x0000000000007948 */ /* 0x000fea0003800000 */
[----:B------:R-:W-:Y:S01]  /*8430*/  R2UR UR4, R80 ;  /* 0x00000000500472ca */ /* 0x000fe200000e0000 */
[----:B------:R-:W-:Y:S01]  /*8440*/  BSSY.RECONVERGENT B0, `(.L_x_112) ;  /* 0x0000103000007945 */ /* 0x000fe20003800200 */
[----:B------:R-:W-:Y:S02]  /*8450*/  MOV R3, UR40 ;  /* 0x0000002800037c02 */ /* 0x000fe40008000f00 */
[----:B------:R-:W-:Y:S02]  /*8460*/  MOV R84, UR37 ;  /* 0x0000002500547c02 */ /* 0x000fe40008000f00 */
[C---:B--2---:R-:W-:Y:S02]  /*8470*/  SHF.L.U32 R82, R88.reuse, 0x10, RZ ;  /* 0x0000001058527819 */ /* 0x044fe400000006ff */
[----:B------:R-:W-:Y:S02]  /*8480*/  @P6 LEA R3, R3, UR48, 0x3 ;  /* 0x0000003003036c11 */ /* 0x000fe4000f8e18ff */
[----:B------:R-:W-:Y:S02]  /*8490*/  LOP3.LUT R83, R88, 0xffff0000, RZ, 0xc0, !PT ;  /* 0xffff000058537812 */ /* 0x000fe400078ec0ff */
[----:B------:R-:W-:Y:S01]  /*84a0*/  @P6 IADD3 R3, PT, PT, R3, 0x50, RZ ;  /* 0x0000005003036810 */ /* 0x000fe20007ffe0ff */
[----:B------:R-:W2:Y:S01]  /*84b0*/  LDTM.x64 R4, tmem[UR4+0x80] ;  /* 0x00008004000479ee */ /* 0x000ea20008340000 */
[----:B------:R-:W-:Y:S02]  /*84c0*/  ISETP.NE.AND P0, PT, R170, RZ, PT ;  /* 0x000000ffaa00720c */ /* 0x000fe40003f05270 */
[----:B------:R-:W-:Y:S01]  /*84d0*/  @P6 PRMT R84, R84, 0x654, R3 ;  /* 0x0000065454546816 */ /* 0x000fe20000000003 */
[C---:B--2---:R-:W-:Y:S01]  /*84e0*/  FMUL R0, R78.reuse, R4 ;  /* 0x000000044e007220 */ /* 0x044fe20000400000 */
[C---:B------:R-:W-:Y:S01]  /*84f0*/  FMUL R3, R78.reuse, R6 ;  /* 0x000000064e037220 */ /* 0x040fe20000400000 */
        /* <DEDUP_REMOVED lines=38> */
[C---:B------:R-:W-:Y:S01]  /*8760*/  FFMA R0, R81.reuse, R82, R0 ;  /* 0x0000005251007223 */ /* 0x040fe20000000000 */
[----:B------:R-:W-:Y:S01]  /*8770*/  FFMA R2, R81, R83, R2 ;  /* 0x0000005351027223 */ /* 0x000fe20000000002 */
[C---:B------:R-:W-:Y:S01]  /*8780*/  FMUL R45, R78.reuse, R49 ;  /* 0x000000314e2d7220 */ /* 0x040fe20000400000 */
[C---:B------:R-:W-:Y:S01]  /*8790*/  FMUL R58, R78.reuse, R62 ;  /* 0x0000003e4e3a7220 */ /* 0x040fe20000400000 */
[C---:B------:R-:W-:Y:S01]  /*87a0*/  FMUL R60, R78.reuse, R64 ;  /* 0x000000404e3c7220 */ /* 0x040fe20000400000 */
[C---:B------:R-:W-:Y:S01]  /*87b0*/  SHF.L.U32 R64, R89.reuse, 0x10, RZ ;  /* 0x0000001059407819 */ /* 0x040fe200000006ff */
[----:B------:R-:W-:Y:S01]  /*87c0*/  FMUL R49, R78, R53 ;  /* 0x000000354e317220 */ /* 0x000fe20000400000 */
[----:B------:R-:W-:Y:S01]  /*87d0*/  F2FP.BF16.F32.PACK_AB R92, R2, R0 ;  /* 0x00000000025c723e */ /* 0x000fe200000010ff */
[C---:B------:R-:W-:Y:S01]  /*87e0*/  FMUL R62, R78.reuse, R66 ;  /* 0x000000424e3e7220 */ /* 0x040fe20000400000 */
[----:B------:R-:W-:Y:S01]  /*87f0*/  LOP3.LUT R66, R89, 0xffff0000, RZ, 0xc0, !PT ;  /* 0xffff000059427812 */ /* 0x000fe200078ec0ff */
[C---:B------:R-:W-:Y:S01]  /*8800*/  FMUL R53, R78.reuse, R57 ;  /* 0x000000394e357220 */ /* 0x040fe20000400000 */
[----:B------:R-:W-:Y:S01]  /*8810*/  LOP3.LUT R0, R91, 0xffff0000, RZ, 0xc0, !PT ;  /* 0xffff00005b007812 */ /* 0x000fe200078ec0ff */
[----:B------:R-:W-:Y:S01]  /*8820*/  FMUL R7, R78, R7 ;  /* 0x000000074e077220 */ /* 0x000fe20000400000 */
[----:B-1----:R-:W-:Y:S01]  /*8830*/  LOP3.LUT R2, R96, 0xffff0000, RZ, 0xc0, !PT ;  /* 0xffff000060027812 */ /* 0x002fe200078ec0ff */
[C---:B------:R-:W-:Y:S01]  /*8840*/  FMUL R57, R78.reuse, R61 ;  /* 0x0000003d4e397220 */ /* 0x040fe20000400000 */
[----:B------:R-:W-:Y:S01]  /*8850*/  FMUL R61, R78, R65 ;  /* 0x000000414e3d7220 */ /* 0x000fe20000400000 */
[C---:B------:R-:W-:Y:S01]  /*8860*/  SHF.L.U32 R65, R90.reuse, 0x10, RZ ;  /* 0x000000105a417819 */ /* 0x040fe200000006ff */
[C---:B------:R-:W-:Y:S01]  /*8870*/  FFMA R3, R81.reuse, R64, R3 ;  /* 0x0000004051037223 */ /* 0x040fe20000000003 */
[----:B------:R-:W-:Y:S01]  /*8880*/  LOP3.LUT R64, R90, 0xffff0000, RZ, 0xc0, !PT ;  /* 0xffff00005a407812 */ /* 0x000fe200078ec0ff */
[C---:B------:R-:W-:Y:S01]  /*8890*/  FFMA R7, R81.reuse, R66, R7 ;  /* 0x0000004251077223 */ /* 0x040fe20000000007 */
[C---:B------:R-:W-:Y:S01]  /*88a0*/  FMUL R11, R78.reuse, R11 ;  /* 0x0000000b4e0b7220 */ /* 0x040fe20000400000 */
[----:B------:R-:W-:Y:S01]  /*88b0*/  FFMA R4, R81, R65, R4 ;  /* 0x0000004151047223 */ /* 0x000fe20000000004 */
[----:B------:R-:W-:Y:S01]  /*88c0*/  SHF.L.U32 R65, R91, 0x10, RZ ;  /* 0x000000105b417819 */ /* 0x000fe200000006ff */
[----:B------:R-:W-:Y:S01]  /*88d0*/  FFMA R5, R81, R64, R5 ;  /* 0x0000004051057223 */ /* 0x000fe20000000005 */
[----:B------:R-:W-:Y:S01]  /*88e0*/  F2FP.BF16.F32.PACK_AB R93, R7, R3 ;  /* 0x00000003075d723e */ /* 0x000fe200000010ff */
[----:B------:R-:W-:Y:S01]  /*88f0*/  FMUL R15, R78, R15 ;  /* 0x0000000f4e0f7220 */ /* 0x000fe20000400000 */
[----:B------:R-:W-:Y:S01]  /*8900*/  SHF.L.U32 R3, R96, 0x10, RZ ;  /* 0x0000001060037819 */ /* 0x000fe200000006ff */
[----:B------:R-:W-:Y:S01]  /*8910*/  FFMA R6, R81, R65, R6 ;  /* 0x0000004151067223 */ /* 0x000fe20000000006 */
[----:B------:R-:W-:Y:S01]  /*8920*/  F2FP.BF16.F32.PACK_AB R94, R5, R4 ;  /* 0x00000004055e723e */ /* 0x000fe200000010ff */
[----:B------:R-:W-:Y:S01]  /*8930*/  FFMA R11, R81, R0, R11 ;  /* 0x00000000510b7223 */ /* 0x000fe2000000000b */
[----:B------:R-:W-:Y:S01]  /*8940*/  SHF.L.U32 R0, R97, 0x10, RZ ;  /* 0x0000001061007819 */ /* 0x000fe200000006ff */
[C---:B------:R-:W-:Y:S01]  /*8950*/  FFMA R8, R81.reuse, R3, R8 ;  /* 0x0000000351087223 */ /* 0x040fe20000000008 */
[C---:B------:R-:W-:Y:S01]  /*8960*/  SHF.L.U32 R3, R98.reuse, 0x10, RZ ;  /* 0x0000001062037819 */ /* 0x040fe200000006ff */
[----:B------:R-:W-:Y:S01]  /*8970*/  FFMA R9, R81, R2, R9 ;  /* 0x0000000251097223 */ /* 0x000fe20000000009 */
[----:B------:R-:W-:Y:S01]  /*8980*/  LOP3.LUT R2, R97, 0xffff0000, RZ, 0xc0, !PT ;  /* 0xffff000061027812 */ /* 0x000fe200078ec0ff */
[C---:B------:R-:W-:Y:S01]  /*8990*/  FFMA R10, R81.reuse, R0, R10 ;  /* 0x00000000510a7223 */ /* 0x040fe2000000000a */
[----:B------:R-:W-:Y:S01]  /*89a0*/  LOP3.LUT R0, R98, 0xffff0000, RZ, 0xc0, !PT ;  /* 0xffff000062007812 */ /* 0x000fe200078ec0ff */
[----:B------:R-:W-:Y:S01]  /*89b0*/  FMUL R19, R78, R19 ;  /* 0x000000134e137220 */ /* 0x000fe20000400000 */
[C---:B------:R-:W-:Y:S01]  /*89c0*/  SHF.L.U32 R5, R104.reuse, 0x10, RZ ;  /* 0x0000001068057819 */ /* 0x040fe200000006ff */
[----:B------:R-:W-:Y:S01]  /*89d0*/  FFMA R15, R81, R2, R15 ;  /* 0x00000002510f7223 */ /* 0x000fe2000000000f */
[----:B------:R-:W-:Y:S01]  /*89e0*/  LOP3.LUT R2, R99, 0xffff0000, RZ, 0xc0, !PT ;  /* 0xffff000063027812 */ /* 0x000fe200078ec0ff */
[----:B------:R-:W-:Y:S01]  /*89f0*/  FFMA R12, R81, R3, R12 ;  /* 0x00000003510c7223 */ /* 0x000fe2000000000c */
[----:B------:R-:W-:Y:S01]  /*8a00*/  SHF.L.U32 R3, R99, 0x10, RZ ;  /* 0x0000001063037819 */ /* 0x000fe200000006ff */
[----:B------:R-:W-:Y:S01]  /*8a10*/  FFMA R13, R81, R0, R13 ;  /* 0x00000000510d7223 */ /* 0x000fe2000000000d */
[----:B------:R-:W-:Y:S01]  /*8a20*/  LOP3.LUT R0, R104, 0xffff0000, RZ, 0xc0, !PT ;  /* 0xffff000068007812 */ /* 0x000fe200078ec0ff */
[----:B------:R-:W-:Y:S01]  /*8a30*/  FMUL R23, R78, R23 ;  /* 0x000000174e177220 */ /* 0x000fe20000400000 */
[----:B------:R-:W-:Y:S01]  /*8a40*/  LOP3.LUT R4, R107, 0xffff0000, RZ, 0xc0, !PT ;  /* 0xffff00006b047812 */ /* 0x000fe200078ec0ff */
[C---:B------:R-:W-:Y:S01]  /*8a50*/  FFMA R14, R81.reuse, R3, R14 ;  /* 0x00000003510e7223 */ /* 0x040fe2000000000e */
[C---:B------:R-:W-:Y:S01]  /*8a60*/  SHF.L.U32 R3, R106.reuse, 0x10, RZ ;  /* 0x000000106a037819 */ /* 0x040fe200000006ff */
[----:B------:R-:W-:Y:S01]  /*8a70*/  FFMA R19, R81, R2, R19 ;  /* 0x0000000251137223 */ /* 0x000fe20000000013 */
[----:B------:R-:W-:Y:S01]  /*8a80*/  SHF.L.U32 R2, R105, 0x10, RZ ;  /* 0x0000001069027819 */ /* 0x000fe200000006ff */
[----:B------:R-:W-:Y:S01]  /*8a90*/  FFMA R16, R81, R5, R16 ;  /* 0x0000000551107223 */ /* 0x000fe20000000010 */
[----:B------:R-:W-:Y:S01]  /*8aa0*/  SHF.L.U32 R5, R107, 0x10, RZ ;  /* 0x000000106b057819 */ /* 0x000fe200000006ff */
[----:B------:R-:W-:Y:S01]  /*8ab0*/  FFMA R17, R81, R0, R17 ;  /* 0x0000000051117223 */ /* 0x000fe20000000011 */
[----:B------:R-:W-:Y:S01]  /*8ac0*/  LOP3.LUT R0, R105, 0xffff0000, RZ, 0xc0, !PT ;  /* 0xffff000069007812 */ /* 0x000fe200078ec0ff */
[----:B------:R-:W-:Y:S01]  /*8ad0*/  FFMA R18, R81, R2, R18 ;  /* 0x0000000251127223 */ /* 0x000fe20000000012 */
[----:B------:R-:W-:Y:S01]  /*8ae0*/  LOP3.LUT R2, R106, 0xffff0000, RZ, 0xc0, !PT ;  /* 0xffff00006a027812 */ /* 0x000fe200078ec0ff */
[----:B------:R-:W-:Y:S01]  /*8af0*/  FMUL R27, R78, R27 ;  /* 0x0000001b4e1b7220 */ /* 0x000fe20000400000 */
[----:B------:R-:W-:Y:S01]  /*8b00*/  F2FP.BF16.F32.PACK_AB R95, R11, R6 ;  /* 0x000000060b5f723e */ /* 0x000fe200000010ff */
[C---:B------:R-:W-:Y:S01]  /*8b10*/  FFMA R23, R81.reuse, R0, R23 ;  /* 0x0000000051177223 */ /* 0x040fe20000000017 */
[----:B------:R-:W-:Y:S01]  /*8b20*/  SHF.L.U32 R0, R112, 0x10, RZ ;  /* 0x0000001070007819 */ /* 0x000fe200000006ff */
[C---:B------:R-:W-:Y:S01]  /*8b30*/  FFMA R20, R81.reuse, R3, R20 ;  /* 0x0000000351147223 */ /* 0x040fe20000000014 */
[----:B------:R-:W-:Y:S01]  /*8b40*/  SHF.L.U32 R3, R114, 0x10, RZ ;  /* 0x0000001072037819 */ /* 0x000fe200000006ff */
        /* <DEDUP_REMOVED lines=8> */
[----:B------:R-:W-:Y:S01]  /*8bd0*/  FFMA R25, R81, R2, R25 ;  /* 0x0000000251197223 */ /* 0x000fe20000000019 */
[----:B------:R-:W-:Y:S01]  /*8be0*/  LOP3.LUT R2, R114, 0xffff0000, RZ, 0xc0, !PT ;  /* 0xffff000072027812 */ /* 0x000fe200078ec0ff */
[C---:B------:R-:W-:Y:S01]  /*8bf0*/  FMUL R31, R78.reuse, R31 ;  /* 0x0000001f4e1f7220 */ /* 0x040fe20000400000 */
[----:B------:R-:W-:Y:S01]  /*8c00*/  F2FP.BF16.F32.PACK_AB R8, R9, R8 ;  /* 0x000000080908723e */ /* 0x000fe200000010ff */
[----:B------:R-:W-:Y:S01]  /*8c10*/  FFMA R26, R81, R0, R26 ;  /* 0x00000000511a7223 */ /* 0x000fe2000000001a */
[----:B------:R-:W-:Y:S01]  /*8c20*/  LOP3.LUT R0, R113, 0xffff0000, RZ, 0xc0, !PT ;  /* 0xffff000071007812 */ /* 0x000fe200078ec0ff */
[C---:B------:R-:W-:Y:S01]  /*8c30*/  FMUL R35, R78.reuse, R35 ;  /* 0x000000234e237220 */ /* 0x040fe20000400000 */
[----:B------:R-:W-:Y:S01]  /*8c40*/  F2FP.BF16.F32.PACK_AB R9, R15, R10 ;  /* 0x0000000a0f09723e */ /* 0x000fe200000010ff */
[----:B------:R-:W-:Y:S01]  /*8c50*/  FMUL R39, R78, R39 ;  /* 0x000000274e277220 */ /* 0x000fe20000400000 */
[----:B------:R-:W-:Y:S01]  /*8c60*/  F2FP.BF16.F32.PACK_AB R10, R13, R12 ;  /* 0x0000000c0d0a723e */ /* 0x000fe200000010ff */
[C---:B------:R-:W-:Y:S01]  /*8c70*/  FFMA R31, R81.reuse, R0, R31 ;  /* 0x00000000511f7223 */ /* 0x040fe2000000001f */
[C---:B------:R-:W-:Y:S01]  /*8c80*/  SHF.L.U32 R0, R120.reuse, 0x10, RZ ;  /* 0x0000001078007819 */ /* 0x040fe200000006ff */
[----:B------:R-:W-:Y:S01]  /*8c90*/  FFMA R28, R81, R3, R28 ;  /* 0x00000003511c7223 */ /* 0x000fe2000000001c */
[----:B------:R-:W-:Y:S01]  /*8ca0*/  SHF.L.U32 R3, R121, 0x10, RZ ;  /* 0x0000001079037819 */ /* 0x000fe200000006ff */
        /* <DEDUP_REMOVED lines=8> */
[----:B------:R-:W-:Y:S01]  /*8d30*/  FFMA R33, R81, R2, R33 ;  /* 0x0000000251217223 */ /* 0x000fe20000000021 */
[----:B------:R-:W-:Y:S01]  /*8d40*/  LOP3.LUT R2, R123, 0xffff0000, RZ, 0xc0, !PT ;  /* 0xffff00007b027812 */ /* 0x000fe200078ec0ff */
[C---:B------:R-:W-:Y:S01]  /*8d50*/  FFMA R34, R81.reuse, R3, R34 ;  /* 0x0000000351227223 */ /* 0x040fe20000000022 */
[C---:B------:R-:W-:Y:S01]  /*8d60*/  SHF.L.U32 R3, R122.reuse, 0x10, RZ ;  /* 0x000000107a037819 */ /* 0x040fe200000006ff */
[----:B------:R-:W-:Y:S01]  /*8d70*/  FFMA R39, R81, R0, R39 ;  /* 0x0000000051277223 */ /* 0x000fe20000000027 */
[----:B------:R-:W-:Y:S01]  /*8d80*/  LOP3.LUT R0, R122, 0xffff0000, RZ, 0xc0, !PT ;  /* 0xffff00007a007812 */ /* 0x000fe200078ec0ff */
[----:B------:R-:W-:Y:S01]  /*8d90*/  FMUL R43, R78, R43 ;  /* 0x0000002b4e2b7220 */ /* 0x000fe20000400000 */
[----:B------:R-:W-:Y:S01]  /*8da0*/  F2FP.BF16.F32.PACK_AB R16, R17, R16 ;  /* 0x000000101110723e */ /* 0x000fe200000010ff */
[----:B------:R-:W-:Y:S01]  /*8db0*/  FFMA R36, R81, R3, R36 ;  /* 0x0000000351247223 */ /* 0x000fe20000000024 */
[----:B------:R-:W-:Y:S01]  /*8dc0*/  SHF.L.U32 R3, R129, 0x10, RZ ;  /* 0x0000001081037819 */ /* 0x000fe200000006ff */
[C---:B------:R-:W-:Y:S01]  /*8dd0*/  FFMA R37, R81.reuse, R0, R37 ;  /* 0x0000000051257223 */ /* 0x040fe20000000025 */
[C---:B------:R-:W-:Y:S01]  /*8de0*/  SHF.L.U32 R0, R128.reuse, 0x10, RZ ;  /* 0x0000001080007819 */ /* 0x040fe200000006ff */
[----:B------:R-:W-:Y:S01]  /*8df0*/  FFMA R38, R81, R5, R38 ;  /* 0x0000000551267223 */ /* 0x000fe20000000026 */
[----:B------:R-:W-:Y:S01]  /*8e00*/  F2FP.BF16.F32.PACK_AB R17, R23, R18 ;  /* 0x000000121711723e */ /* 0x000fe200000010ff */
[----:B------:R1:W-:Y:S01]  /*8e10*/  STS.128 [R182+UR48+0x8400], R92 ;  /* 0x0084005cb6007988 */ /* 0x0003e20008000c30 */
[----:B------:R-:W-:Y:S01]  /*8e20*/  SHF.L.U32 R5, R131, 0x10, RZ ;  /* 0x0000001083057819 */ /* 0x000fe200000006ff */
[C---:B------:R-:W-:Y:S01]  /*8e30*/  FFMA R43, R81.reuse, R2, R43 ;  /* 0x00000002512b7223 */ /* 0x040fe2000000002b */
[----:B------:R-:W-:Y:S01]  /*8e40*/  LOP3.LUT R2, R128, 0xffff0000, RZ, 0xc0, !PT ;  /* 0xffff000080027812 */ /* 0x000fe200078ec0ff */
[----:B------:R-:W-:Y:S01]  /*8e50*/  FFMA R40, R81, R0, R40 ;  /* 0x0000000051287223 */ /* 0x000fe20000000028 */
[----:B------:R-:W-:Y:S01]  /*8e60*/  LOP3.LUT R0, R129, 0xffff0000, RZ, 0xc0, !PT ;  /* 0xffff000081007812 */ /* 0x000fe200078ec0ff */
[----:B------:R-:W-:Y:S01]  /*8e70*/  FMUL R47, R78, R47 ;  /* 0x0000002f4e2f7220 */ /* 0x000fe20000400000 */
[----:B------:R-:W-:Y:S01]  /*8e80*/  F2FP.BF16.F32.PACK_AB R18, R21, R20 ;  /* 0x000000141512723e */ /* 0x000fe200000010ff */
[C---:B------:R-:W-:Y:S01]  /*8e90*/  FFMA R41, R81.reuse, R2, R41 ;  /* 0x0000000251297223 */ /* 0x040fe20000000029 */
[C---:B------:R-:W-:Y:S01]  /*8ea0*/  LOP3.LUT R2, R130.reuse, 0xffff0000, RZ, 0xc0, !PT ;  /* 0xffff000082027812 */ /* 0x040fe200078ec0ff */
[----:B------:R-:W-:Y:S01]  /*8eb0*/  FFMA R42, R81, R3, R42 ;  /* 0x00000003512a7223 */ /* 0x000fe2000000002a */
[----:B------:R-:W-:Y:S01]  /*8ec0*/  SHF.L.U32 R3, R130, 0x10, RZ ;  /* 0x0000001082037819 */ /* 0x000fe200000006ff */
[----:B------:R1:W-:Y:S01]  /*8ed0*/  STS.128 [R181+0x8400], R8 ;  /* 0x00840008b5007388 */ /* 0x0003e20000000c00 */
[----:B------:R-:W-:Y:S01]  /*8ee0*/  F2FP.BF16.F32.PACK_AB R19, R27, R22 ;  /* 0x000000161b13723e */ /* 0x000fe200000010ff */
[----:B------:R-:W-:Y:S01]  /*8ef0*/  FFMA R47, R81, R0, R47 ;  /* 0x00000000512f7223 */ /* 0x000fe2000000002f */
[----:B------:R-:W-:Y:S01]  /*8f00*/  LOP3.LUT R0, R131, 0xffff0000, RZ, 0xc0, !PT ;  /* 0xffff000083007812 */ /* 0x000fe200078ec0ff */
[----:B------:R-:W-:Y:S01]  /*8f10*/  FMUL R51, R78, R51 ;  /* 0x000000334e337220 */ /* 0x000fe20000400000 */
[----:B------:R-:W-:Y:S01]  /*8f20*/  F2FP.BF16.F32.PACK_AB R24, R25, R24 ;  /* 0x000000181918723e */ /* 0x000fe200000010ff */
[C---:B------:R-:W-:Y:S01]  /*8f30*/  FFMA R44, R81.reuse, R3, R44 ;  /* 0x00000003512c7223 */ /* 0x040fe2000000002c */
[C---:B------:R-:W-:Y:S01]  /*8f40*/  SHF.L.U32 R3, R136.reuse, 0x10, RZ ;  /* 0x0000001088037819 */ /* 0x040fe200000006ff */
[----:B------:R-:W-:Y:S01]  /*8f50*/  FFMA R45, R81, R2, R45 ;  /* 0x00000002512d7223 */ /* 0x000fe2000000002d */
[----:B------:R-:W-:Y:S01]  /*8f60*/  F2FP.BF16.F32.PACK_AB R25, R31, R26 ;  /* 0x0000001a1f19723e */ /* 0x000fe200000010ff */
[----:B------:R-:W-:Y:S01]  /*8f70*/  FFMA R46, R81, R5, R46 ;  /* 0x00000005512e7223 */ /* 0x000fe2000000002e */
[----:B------:R-:W-:Y:S01]  /*8f80*/  SHF.L.U32 R5, R137, 0x10, RZ ;  /* 0x0000001089057819 */ /* 0x000fe200000006ff */
[----:B------:R1:W-:Y:S01]  /*8f90*/  STS.128 [R180+0x8400], R16 ;  /* 0x00840010b4007388 */ /* 0x0003e20000000c00 */
[----:B------:R-:W-:Y:S01]  /*8fa0*/  F2FP.BF16.F32.PACK_AB R26, R29, R28 ;  /* 0x0000001c1d1a723e */ /* 0x000fe200000010ff */
[C---:B------:R-:W-:Y:S01]  /*8fb0*/  FFMA R51, R81.reuse, R0, R51 ;  /* 0x0000000051337223 */ /* 0x040fe20000000033 */
[----:B------:R-:W-:Y:S01]  /*8fc0*/  LOP3.LUT R0, R136, 0xffff0000, RZ, 0xc0, !PT ;  /* 0xffff000088007812 */ /* 0x000fe200078ec0ff */
[----:B------:R-:W-:Y:S01]  /*8fd0*/  FFMA R48, R81, R3, R48 ;  /* 0x0000000351307223 */ /* 0x000fe20000000030 */
[----:B------:R-:W-:Y:S01]  /*8fe0*/  F2FP.BF16.F32.PACK_AB R27, R35, R30 ;  /* 0x0000001e231b723e */ /* 0x000fe200000010ff */
[----:B------:R-:W-:Y:S01]  /*8ff0*/  FMUL R55, R78, R55 ;  /* 0x000000374e377220 */ /* 0x000fe20000400000 */
[----:B------:R-:W-:Y:S01]  /*9000*/  LOP3.LUT R2, R137, 0xffff0000, RZ, 0xc0, !PT ;  /* 0xffff000089027812 */ /* 0x000fe200078ec0ff */
[C---:B------:R-:W-:Y:S01]  /*9010*/  FFMA R49, R81.reuse, R0, R49 ;  /* 0x0000000051317223 */ /* 0x040fe20000000031 */
[C---:B------:R-:W-:Y:S01]  /*9020*/  SHF.L.U32 R0, R138.reuse, 0x10, RZ ;  /* 0x000000108a007819 */ /* 0x040fe200000006ff */
[----:B------:R-:W-:Y:S01]  /*9030*/  FFMA R50, R81, R5, R50 ;  /* 0x0000000551327223 */ /* 0x000fe20000000032 */
[----:B------:R-:W-:Y:S01]  /*9040*/  F2FP.BF16.F32.PACK_AB R32, R33, R32 ;  /* 0x000000202120723e */ /* 0x000fe200000010ff */
[----:B------:R1:W-:Y:S01]  /*9050*/  STS.128 [R178+0x8400], R24 ;  /* 0x00840018b2007388 */ /* 0x0003e20000000c00 */
[----:B------:R-:W-:Y:S01]  /*9060*/  F2FP.BF16.F32.PACK_AB R33, R39, R34 ;  /* 0x000000222721723e */ /* 0x000fe200000010ff */
[C---:B------:R-:W-:Y:S01]  /*9070*/  FFMA R55, R81.reuse, R2, R55 ;  /* 0x0000000251377223 */ /* 0x040fe20000000037 */
[----:B------:R-:W-:Y:S01]  /*9080*/  LOP3.LUT R2, R138, 0xffff0000, RZ, 0xc0, !PT ;  /* 0xffff00008a027812 */ /* 0x000fe200078ec0ff */
[----:B------:R-:W-:Y:S01]  /*9090*/  FFMA R52, R81, R0, R52 ;  /* 0x0000000051347223 */ /* 0x000fe20000000034 */
[----:B------:R-:W-:Y:S01]  /*90a0*/  SHF.L.U32 R3, R139, 0x10, RZ ;  /* 0x000000108b037819 */ /* 0x000fe200000006ff */
[C---:B------:R-:W-:Y:S01]  /*90b0*/  FMUL R59, R78.reuse, R59 ;  /* 0x0000003b4e3b7220 */ /* 0x040fe20000400000 */
[----:B------:R-:W-:Y:S01]  /*90c0*/  F2FP.BF16.F32.PACK_AB R34, R37, R36 ;  /* 0x000000242522723e */ /* 0x000fe200000010ff */
[----:B------:R-:W-:Y:S01]  /*90d0*/  FFMA R53, R81, R2, R53 ;  /* 0x0000000251357223 */ /* 0x000fe20000000035 */
[----:B------:R-:W-:Y:S01]  /*90e0*/  F2FP.BF16.F32.PACK_AB R35, R43, R38 ;  /* 0x000000262b23723e */ /* 0x000fe200000010ff */
[----:B------:R-:W-:Y:S01]  /*90f0*/  FFMA R54, R81, R3, R54 ;  /* 0x0000000351367223 */ /* 0x000fe20000000036 */
[----:B------:R-:W-:Y:S01]  /*9100*/  LOP3.LUT R0, R139, 0xffff0000, RZ, 0xc0, !PT ;  /* 0xffff00008b007812 */ /* 0x000fe200078ec0ff */
[----:B------:R-:W-:Y:S01]  /*9110*/  FMUL R63, R78, R63 ;  /* 0x0000003f4e3f7220 */ /* 0x000fe20000400000 */
[----:B------:R-:W-:Y:S01]  /*9120*/  F2FP.BF16.F32.PACK_AB R40, R41, R40 ;  /* 0x000000282928723e */ /* 0x000fe200000010ff */
[----:B------:R1:W-:Y:S01]  /*9130*/  STS.128 [R177+0x8400], R32 ;  /* 0x00840020b1007388 */ /* 0x0003e20000000c00 */
[C---:B------:R-:W-:Y:S01]  /*9140*/  SHF.L.U32 R3, R144.reuse, 0x10, RZ ;  /* 0x0000001090037819 */ /* 0x040fe200000006ff */
[----:B------:R-:W-:Y:S01]  /*9150*/  FFMA R59, R81, R0, R59 ;  /* 0x00000000513b7223 */ /* 0x000fe2000000003b */
[----:B------:R-:W-:Y:S01]  /*9160*/  LOP3.LUT R2, R144, 0xffff0000, RZ, 0xc0, !PT ;  /* 0xffff000090027812 */ /* 0x000fe200078ec0ff */
[----:B------:R-:W-:Y:S01]  /*9170*/  FMUL R67, R78, R67 ;  /* 0x000000434e437220 */ /* 0x000fe20000400000 */
[----:B------:R-:W-:Y:S01]  /*9180*/  F2FP.BF16.F32.PACK_AB R41, R47, R42 ;  /* 0x0000002a2f29723e */ /* 0x000fe200000010ff */
[----:B------:R-:W-:Y:S01]  /*9190*/  FFMA R56, R81, R3, R56 ;  /* 0x0000000351387223 */ /* 0x000fe20000000038 */
[----:B------:R-:W-:Y:S01]  /*91a0*/  SHF.L.U32 R5, R145, 0x10, RZ ;  /* 0x0000001091057819 */ /* 0x000fe200000006ff */
[----:B------:R-:W-:Y:S01]  /*91b0*/  FFMA R57, R81, R2, R57 ;  /* 0x0000000251397223 */ /* 0x000fe20000000039 */
[----:B------:R-:W-:Y:S02]  /*91c0*/  F2FP.BF16.F32.PACK_AB R42, R45, R44 ;  /* 0x0000002c2d2a723e */ /* 0x000fe400000010ff */
[----:B------:R-:W-:Y:S01]  /*91d0*/  F2FP.BF16.F32.PACK_AB R43, R51, R46 ;  /* 0x0000002e332b723e */ /* 0x000fe200000010ff */
[----:B------:R-:W-:Y:S01]  /*91e0*/  FFMA R58, R81, R5, R58 ;  /* 0x00000005513a7223 */ /* 0x000fe2000000003a */
[----:B------:R-:W-:Y:S02]  /*91f0*/  LOP3.LUT R0, R145, 0xffff0000, RZ, 0xc0, !PT ;  /* 0xffff000091007812 */ /* 0x000fe400078ec0ff */
[C---:B------:R-:W-:Y:S01]  /*9200*/  SHF.L.U32 R3, R146.reuse, 0x10, RZ ;  /* 0x0000001092037819 */ /* 0x040fe200000006ff */
[----:B------:R1:W-:Y:S01]  /*9210*/  STS.128 [R176+0x8400], R40 ;  /* 0x00840028b0007388 */ /* 0x0003e20000000c00 */
        /* <DEDUP_REMOVED lines=8> */
[----:B------:R-:W-:Y:S02]  /*92a0*/  F2FP.BF16.F32.PACK_AB R49, R55, R50 ;  /* 0x000000323731723e */ /* 0x000fe400000010ff */
[----:B------:R-:W-:Y:S01]  /*92b0*/  F2FP.BF16.F32.PACK_AB R50, R53, R52 ;  /* 0x000000343532723e */ /* 0x000fe200000010ff */
[----:B------:R-:W-:Y:S01]  /*92c0*/  FFMA R67, R81, R4, R67 ;  /* 0x0000000451437223 */ /* 0x000fe20000000043 */
[----:B------:R-:W-:Y:S02]  /*92d0*/  F2FP.BF16.F32.PACK_AB R51, R59, R54 ;  /* 0x000000363b33723e */ /* 0x000fe400000010ff */
[----:B------:R-:W-:Y:S02]  /*92e0*/  F2FP.BF16.F32.PACK_AB R56, R57, R56 ;  /* 0x000000383938723e */ /* 0x000fe400000010ff */
        /* <DEDUP_REMOVED lines=23> */
[----:B--2---:R-:W-:Y:S04]  /*9460*/  DEPBAR.LE SB0, 0x1 ;  /* 0x000080400000791a */ /* 0x004fe80000000000 */
.L_x_113:
[----:B------:R-:W-:Y:S05]  /*9470*/  BSYNC.RECONVERGENT B0 ;  /* 0x0000000000007941 */ /* 0x000fea0003800200 */
.L_x_112:
        /* <DEDUP_REMOVED lines=8> */
[----:B--2---:R-:W-:Y:S06]  /*9500*/  @!P6 BRA `(.L_x_115) ;  /* 0x00000000006ce947 */ /* 0x004fec0003800000 */
[----:B------:R-:W-:Y:S01]  /*9510*/  ISETP.NE.AND P1, PT, R109, RZ, PT ;  /* 0x000000ff6d00720c */ /* 0x000fe20003f25270 */
[----:B------:R-:W-:Y:S01]  /*9520*/  BSSY B0, `(.L_x_116) ;  /* 0x000000b000007945 */ /* 0x000fe20003800000 */
[----:B------:R-:W-:Y:S11]  /*9530*/  ISETP.NE.AND P0, PT, R103, RZ, PT ;  /* 0x000000ff6700720c */ /* 0x000ff60003f05270 */
[----:B------:R-:W-:Y:S05]  /*9540*/  @P1 IMAD R101, R101, 0x4000, R182 ;  /* 0x0000400065651824 */ /* 0x000fea00078e02b6 */
[----:B-1----:R-:W-:Y:S04]  /*9550*/  @P1 IADD3 R9, PT, PT, R101, UR48, RZ ;  /* 0x0000003065091c10 */ /* 0x002fe8000fffe0ff */
[----:B------:R-:W-:Y:S01]  /*9560*/  @P1 IADD3 R7, PT, PT, R102, R9, RZ ;  /* 0x0000000966071210 */ /* 0x000fe20007ffe0ff */
[--C-:B------:R-:W-:Y:S02]  /*9570*/  @P1 IMAD.IADD R5, R100, 0x1, R9.reuse ;  /* 0x0000000164051824 */ /* 0x100fe400078e0209 */
[----:B------:R-:W-:Y:S01]  /*9580*/  @P1 IMAD.IADD R2, R108, 0x1, R9 ;  /* 0x000000016c021824 */ /* 0x000fe200078e0209 */
[----:B------:R-:W-:Y:S06]  /*9590*/  @P0 BRA `(.L_x_117) ;  /* 0x00000000000c0947 */ /* 0x000fec0003800000 */
[----:B------:R-:W-:Y:S04]  /*95a0*/  SHF.L.U32 R0, R167, 0x1f, RZ ;  /* 0x0000001fa7007819 */ /* 0x000fe800000006ff */
[----:B------:R-:W1:Y:S02]  /*95b0*/  SYNCS.PHASECHK.TRANS64.TRYWAIT P0, [R3+URZ+0x30], R0 ;  /* 0x00003000030075a7 */ /* 0x000e6400080011ff */
[----:B-1----:R-:W-:Y:S05]  /*95c0*/  @!P0 BRA `(.L_x_118) ;  /* 0x00000020000c8947 */ /* 0x002fea0003800000 */
.L_x_117:
[----:B------:R-:W-:Y:S05]  /*95d0*/  BSYNC B0 ;  /* 0x0000000000007941 */ /* 0x000fea0003800000 */
.L_x_116:
[----:B------:R-:W-:Y:S11]  /*95e0*/  ISETP.NE.AND P0, PT, R109, RZ, PT ;  /* 0x000000ff6d00720c */ /* 0x000ff60003f05270 */
[----:B------:R-:W-:Y:S02]  /*95f0*/  @!UPT UIADD3 URZ, UPT, UPT, URZ, URZ, URZ ;  /* 0x000000fffffff290 */ /* 0x000fe4000fffe0ff */
[----:B------:R2:W4:Y:S01]  /*9600*/  @P0 LDS.128 R88, [R101+UR48+0x400] ;  /* 0x0004003065580984 */ /* 0x0005220008000c00 */
[----:B-1----:R-:W-:Y:S01]  /*9610*/  @P0 IMAD.IADD R3, R102, 0x1, R5 ;  /* 0x0000000166030824 */ /* 0x002fe200078e0205 */
        /* <DEDUP_REMOVED lines=10> */
.L_x_115:
[----:B------:R-:W-:Y:S05]  /*96c0*/  BSYNC B1 ;  /* 0x0000000000017941 */ /* 0x000fea0003800000 */
.L_x_114:
[----:B--2---:R-:W-:Y:S05]  /*96d0*/  VIADD R3, R80, 0xc0 ;  /* 0x000000c050037836 */ /* 0x004fea0000000000 */
[----:B------:R-:W-:Y:S04]  /*96e0*/  SHF.R.U32.HI R3, RZ, 0x15, R3 ;  /* 0x00000015ff037819 */ /* 0x000fe80000011603 */
[----:B------:R-:W-:Y:S11]  /*96f0*/  LOP3.LUT P0, RZ, R3, 0x3, R162, 0x48, !PT ;  /* 0x0000000303ff7812 */ /* 0x000ff600078048a2 */
[----:B------:R-:W-:Y:S02]  /*9700*/  @!UPT UIADD3 URZ, UPT, UPT, URZ, URZ, URZ ;  /* 0x000000fffffff290 */ /* 0x000fe4000fffe0ff */
[----:B------:R-:W-:Y:S05]  /*9710*/  @!P0 BRA `(.L_x_119) ;  /* 0x0000000000408947 */ /* 0x000fea0003800000 */
[----:B------:R-:W2:Y:S01]  /*9720*/  LDCU.64 UR8, c[0x4][0x70] ;  /* 0x01000e00ff0877ac */ /* 0x000ea20008000a00 */
[----:B------:R-:W-:Y:S01]  /*9730*/  MOV R3, 0x0 ;  /* 0x0000000000037802 */ /* 0x000fe20000000f00 */
[----:B------:R-:W-:Y:S02]  /*9740*/  HFMA2 R12, -RZ, RZ, 0, 5.9604644775390625e-08 ;  /* 0x00000001ff0c7431 */ /* 0x000fe400000001ff */
[----:B-1----:R-:W-:Y:S02]  /*9750*/  IMAD.MOV.U32 R8, RZ, RZ, 0x192 ;  /* 0x00000192ff087424 */ /* 0x002fe400078e00ff */
[----:B------:R-:W-:Y:S01]  /*9760*/  IMAD.MOV.U32 R13, RZ, RZ, RZ ;  /* 0x000000ffff0d7224 */ /* 0x000fe200078e00ff */
[----:B------:R-:W1:Y:S01]  /*9770*/  LDCU.64 UR6, c[0x4][0x78] ;  /* 0x01000f00ff0677ac */ /* 0x000e620008000a00 */
[----:B------:R-:W3:Y:S01]  /*9780*/  LDC.64 R2, c[0x4][R3] ;  /* 0x0100000003027b82 */ /* 0x000ee20000000a00 */
[----:B------:R-:W5:Y:S01]  /*9790*/  LDCU.64 UR4, c[0x4][0x10] ;  /* 0x01000200ff0477ac */ /* 0x000f620008000a00 */
[----:B--2---:R-:W-:Y:S01]  /*97a0*/  MOV R5, UR9 ;  /* 0x0000000900057c02 */ /* 0x004fe20008000f00 */
[----:B------:R-:W-:Y:S01]  /*97b0*/  IMAD.U32 R4, RZ, RZ, UR8 ;  /* 0x00000008ff047e24 */ /* 0x000fe2000f8e00ff */
[----:B-1----:R-:W-:Y:S01]  /*97c0*/  MOV R7, UR7 ;  /* 0x0000000700077c02 */ /* 0x002fe20008000f00 */
[----:B------:R-:W-:Y:S01]  /*97d0*/  IMAD.U32 R6, RZ, RZ, UR6 ;  /* 0x00000006ff067e24 */ /* 0x000fe2000f8e00ff */
[----:B-----5:R-:W-:Y:S01]  /*97e0*/  MOV R11, UR5 ;  /* 0x00000005000b7c02 */ /* 0x020fe20008000f00 */
[----:B------:R-:W-:Y:S02]  /*97f0*/  IMAD.U32 R10, RZ, RZ, UR4 ;  /* 0x00000004ff0a7e24 */ /* 0x000fe4000f8e00ff */
[----:B------:R-:W-:Y:S07]  /*9800*/  LEPC R20, `(.L_x_119) ;  /* 0x000000001014794e */ /* 0x000fee0000000000 */
[----:B---34-:R-:W-:Y:S05]  /*9810*/  CALL.ABS.NOINC R2 ;  /* 0x0000000002007343 */ /* 0x018fea0003c00000 */
.L_x_119:
[----:B------:R-:W-:Y:S01]  /*9820*/  ISETP.NE.AND P0, PT, R170, RZ, PT ;  /* 0x000000ffaa00720c */ /* 0x000fe20003f05270 */
[----:B------:R-:W-:Y:S05]  /*9830*/  WARPSYNC.ALL ;  /* 0x0000000000007948 */ /* 0x000fea0003800000 */
[----:B------:R-:W-:Y:S01]  /*9840*/  R2UR UR4, R80 ;  /* 0x00000000500472ca */ /* 0x000fe200000e0000 */
[----:B------:R-:W-:Y:S01]  /*9850*/  BSSY.RECONVERGENT B0, `(.L_x_120) ;  /* 0x0000100000007945 */ /* 0x000fe20003800200 */
[----:B------:R-:W-:Y:S02]  /*9860*/  R2UR UR5, R87 ;  /* 0x00000000570572ca */ /* 0x000fe400000e0000 */
[C---:B----4-:R-:W-:Y:S02]  /*9870*/  SHF.L.U32 R82, R88.reuse, 0x10, RZ ;  /* 0x0000001058527819 */ /* 0x050fe400000006ff */
[----:B------:R-:W-:Y:S02]  /*9880*/  LOP3.LUT R84, R88, 0xffff0000, RZ, 0xc0, !PT ;  /* 0xffff000058547812 */ /* 0x000fe400078ec0ff */
[C---:B------:R-:W-:Y:S02]  /*9890*/  SHF.L.U32 R83, R89.reuse, 0x10, RZ ;  /* 0x0000001059537819 */ /* 0x040fe400000006ff */
[----:B------:R-:W-:Y:S02]  /*98a0*/  LOP3.LUT R86, R89, 0xffff0000, RZ, 0xc0, !PT ;  /* 0xffff000059567812 */ /* 0x000fe400078ec0ff */
[C---:B------:R-:W-:Y:S01]  /*98b0*/  SHF.L.U32 R85, R90.reuse, 0x10, RZ ;  /* 0x000000105a557819 */ /* 0x040fe200000006ff */
[----:B-1----:R-:W1:Y:S01]  /*98c0*/  LDTM.x64 R4, tmem[UR4+0xc0] ;  /* 0x0000c004000479ee */ /* 0x002e620008340000 */
[----:B------:R-:W-:Y:S01]  /*98d0*/  LOP3.LUT R88, R90, 0xffff0000, RZ, 0xc0, !PT ;  /* 0xffff00005a587812 */ /* 0x000fe200078ec0ff */
[----:B------:R-:W-:Y:S01]  /*98e0*/  NOP ;  /* 0x0000000000007918 */ /* 0x000fe20000000000 */
[C---:B------:R-:W-:Y:S01]  /*98f0*/  SHF.L.U32 R87, R91.reuse, 0x10, RZ ;  /* 0x000000105b577819 */ /* 0x040fe200000006ff */
[----:B------:R-:W-:Y:S01]  /*9900*/  UIADD3 UR5, UPT, UPT, UR5, 0xb0, URZ ;  /* 0x000000b005057890 */ /* 0x000fe2000fffe0ff */
[----:B------:R-:W-:Y:S02]  /*9910*/  LOP3.LUT R90, R91, 0xffff0000, RZ, 0xc0, !PT ;  /* 0xffff00005b5a7812 */ /* 0x000fe400078ec0ff */
[C---:B------:R-:W-:Y:S01]  /*9920*/  SHF.L.U32 R89, R96.reuse, 0x10, RZ ;  /* 0x0000001060597819 */ /* 0x040fe200000006ff */
[----:B------:R-:W-:Y:S01]  /*9930*/  UPRMT UR5, UR37, 0x654, UR5 ;  /* 0x0000065425057896 */ /* 0x000fe20008000005 */
[----:B------:R-:W-:Y:S02]  /*9940*/  LOP3.LUT R91, R96, 0xffff0000, RZ, 0xc0, !PT ;  /* 0xffff0000605b7812 */ /* 0x000fe400078ec0ff */
[C---:B------:R-:W-:Y:S02]  /*9950*/  SHF.L.U32 R92, R97.reuse, 0x10, RZ ;  /* 0x00000010615c7819 */ /* 0x040fe400000006ff */
[----:B------:R-:W-:Y:S02]  /*9960*/  LOP3.LUT R94, R97, 0xffff0000, RZ, 0xc0, !PT ;  /* 0xffff0000615e7812 */ /* 0x000fe400078ec0ff */
[C---:B------:R-:W-:Y:S02]  /*9970*/  SHF.L.U32 R93, R98.reuse, 0x10, RZ ;  /* 0x00000010625d7819 */ /* 0x040fe400000006ff */
[----:B------:R-:W-:Y:S01]  /*9980*/  LOP3.LUT R96, R98, 0xffff0000, RZ, 0xc0, !PT ;  /* 0xffff000062607812 */ /* 0x000fe200078ec0ff */
[----:B-1----:R-:W-:Y:S01]  /*9990*/  SYNCS.ARRIVE.TRANS64.RED.A1T0 RZ, [UR5], RZ ;  /* 0x000000ffffff79a7 */ /* 0x002fe20008100405 */
[C---:B------:R-:W-:Y:S02]  /*99a0*/  SHF.L.U32 R95, R99.reuse, 0x10, RZ ;  /* 0x00000010635f7819 */ /* 0x040fe400000006ff */
[----:B------:R-:W-:Y:S02]  /*99b0*/  LOP3.LUT R98, R99, 0xffff0000, RZ, 0xc0, !PT ;  /* 0xffff000063627812 */ /* 0x000fe400078ec0ff */
[----:B------:R-:W-:Y:S01]  /*99c0*/  SHF.L.U32 R97, R104, 0x10, RZ ;  /* 0x0000001068617819 */ /* 0x000fe200000006ff */
[----:B------:R-:W-:Y:S01]  /*99d0*/  FMUL R4, R78, R4 ;  /* 0x000000044e047220 */ /* 0x000fe20000400000 */
[----:B------:R-:W-:Y:S01]  /*99e0*/  LOP3.LUT R100, R104, 0xffff0000, RZ, 0xc0, !PT ;  /* 0xffff000068647812 */ /* 0x000fe200078ec0ff */
[----:B------:R-:W-:Y:S01]  /*99f0*/  FMUL R5, R78, R5 ;  /* 0x000000054e057220 */ /* 0x000fe20000400000 */
[----:B------:R-:W-:Y:S01]  /*9a00*/  SHF.L.U32 R99, R105, 0x10, RZ ;  /* 0x0000001069637819 */ /* 0x000fe200000006ff */
[----:B------:R-:W-:Y:S01]  /*9a10*/  FFMA R4, R81, R82, R4 ;  /* 0x0000005251047223 */ /* 0x000fe20000000004 */
[----:B------:R-:W-:Y:S01]  /*9a20*/  LOP3.LUT R102, R105, 0xffff0000, RZ, 0xc0, !PT ;  /* 0xffff000069667812 */ /* 0x000fe200078ec0ff */
[----:B------:R-:W-:Y:S01]  /*9a30*/  FFMA R5, R81, R84, R5 ;  /* 0x0000005451057223 */ /* 0x000fe20000000005 */
[----:B------:R-:W-:Y:S01]  /*9a40*/  SHF.L.U32 R101, R106, 0x10, RZ ;  /* 0x000000106a657819 */ /* 0x000fe200000006ff */
[----:B------:R-:W-:Y:S01]  /*9a50*/  FMUL R6, R78, R6 ;  /* 0x000000064e067220 */ /* 0x000fe20000400000 */
[----:B------:R-:W-:Y:S01]  /*9a60*/  LOP3.LUT R104, R106, 0xffff0000, RZ, 0xc0, !PT ;  /* 0xffff00006a687812 */ /* 0x000fe200078ec0ff */
[C---:B------:R-:W-:Y:S01]  /*9a70*/  FMUL R7, R78.reuse, R7 ;  /* 0x000000074e077220 */ /* 0x040fe20000400000 */
[----:B------:R-:W-:Y:S01]  /*9a80*/  F2FP.BF16.F32.PACK_AB R4, R5, R4 ;  /* 0x000000040504723e */ /* 0x000fe200000010ff */
[----:B------:R-:W-:Y:S01]  /*9a90*/  FFMA R6, R81, R83, R6 ;  /* 0x0000005351067223 */ /* 0x000fe20000000006 */
[----:B------:R-:W-:Y:S01]  /*9aa0*/  SHF.L.U32 R103, R107, 0x10, RZ ;  /* 0x000000106b677819 */ /* 0x000fe200000006ff */
[----:B------:R-:W-:Y:S01]  /*9ab0*/  FFMA R7, R81, R86, R7 ;  /* 0x0000005651077223 */ /* 0x000fe20000000007 */
[----:B------:R-:W-:Y:S01]  /*9ac0*/  LOP3.LUT R106, R107, 0xffff0000, RZ, 0xc0, !PT ;  /* 0xffff00006b6a7812 */ /* 0x000fe200078ec0ff */
[----:B------:R-:W-:Y:S01]  /*9ad0*/  FMUL R8, R78, R8 ;  /* 0x000000084e087220 */ /* 0x000fe20000400000 */
[----:B------:R-:W-:Y:S01]  /*9ae0*/  SHF.L.U32 R105, R112, 0x10, RZ ;  /* 0x0000001070697819 */ /* 0x000fe200000006ff */
[----:B------:R-:W-:Y:S01]  /*9af0*/  FMUL R9, R78, R9 ;  /* 0x000000094e097220 */ /* 0x000fe20000400000 */
[----:B------:R-:W-:Y:S01]  /*9b00*/  F2FP.BF16.F32.PACK_AB R5, R7, R6 ;  /* 0x000000060705723e */ /* 0x000fe200000010ff */
[C---:B------:R-:W-:Y:S01]  /*9b10*/  FFMA R8, R81.reuse, R85, R8 ;  /* 0x0000005551087223 */ /* 0x040fe20000000008 */
[----:B------:R-:W-:Y:S01]  /*9b20*/  LOP3.LUT R108, R112, 0xffff0000, RZ, 0xc0, !PT ;  /* 0xffff0000706c7812 */ /* 0x000fe200078ec0ff */
[----:B------:R-:W-:Y:S01]  /*9b30*/  FFMA R9, R81, R88, R9 ;  /* 0x0000005851097223 */ /* 0x000fe20000000009 */
[C---:B------:R-:W-:Y:S01]  /*9b40*/  SHF.L.U32 R107, R113.reuse, 0x10, RZ ;  /* 0x00000010716b7819 */ /* 0x040fe200000006ff */
[C---:B------:R-:W-:Y:S01]  /*9b50*/  FMUL R10, R78.reuse, R10 ;  /* 0x0000000a4e0a7220 */ /* 0x040fe20000400000 */
[----:B------:R-:W-:Y:S01]  /*9b60*/  LOP3.LUT R110, R113, 0xffff0000, RZ, 0xc0, !PT ;  /* 0xffff0000716e7812 */ /* 0x000fe200078ec0ff */
[----:B------:R-:W-:Y:S01]  /*9b70*/  FMUL R11, R78, R11 ;  /* 0x0000000b4e0b7220 */ /* 0x000fe20000400000 */
[----:B------:R-:W-:Y:S01]  /*9b80*/  F2FP.BF16.F32.PACK_AB R6, R9, R8 ;  /* 0x000000080906723e */ /* 0x000fe200000010ff */
[C---:B------:R-:W-:Y:S01]  /*9b90*/  FFMA R10, R81.reuse, R87, R10 ;  /* 0x00000057510a7223 */ /* 0x040fe2000000000a */
[C---:B------:R-:W-:Y:S01]  /*9ba0*/  SHF.L.U32 R109, R114.reuse, 0x10, RZ ;  /* 0x00000010726d7819 */ /* 0x040fe200000006ff */
[----:B------:R-:W-:Y:S01]  /*9bb0*/  FFMA R11, R81, R90, R11 ;  /* 0x0000005a510b7223 */ /* 0x000fe2000000000b */
[----:B------:R-:W-:Y:S01]  /*9bc0*/  LOP3.LUT R112, R114, 0xffff0000, RZ, 0xc0, !PT ;  /* 0xffff000072707812 */ /* 0x000fe200078ec0ff */
[C---:B------:R-:W-:Y:S01]  /*9bd0*/  FMUL R0, R78.reuse, R12 ;  /* 0x0000000c4e007220 */ /* 0x040fe20000400000 */
[----:B------:R-:W-:Y:S01]  /*9be0*/  SHF.L.U32 R111, R115, 0x10, RZ ;  /* 0x00000010736f7819 */ /* 0x000fe200000006ff */
[C---:B------:R-:W-:Y:S01]  /*9bf0*/  FMUL R2, R78.reuse, R13 ;  /* 0x0000000d4e027220 */ /* 0x040fe20000400000 */
[----:B------:R-:W-:Y:S01]  /*9c00*/  F2FP.BF16.F32.PACK_AB R7, R11, R10 ;  /* 0x0000000a0b07723e */ /* 0x000fe200000010ff */
[C---:B------:R-:W-:Y:S01]  /*9c10*/  FMUL R3, R78.reuse, R14 ;  /* 0x0000000e4e037220 */ /* 0x040fe20000400000 */
[----:B------:R-:W-:Y:S01]  /*9c20*/  LOP3.LUT R114, R115, 0xffff0000, RZ, 0xc0, !PT ;  /* 0xffff000073727812 */ /* 0x000fe200078ec0ff */
[----:B------:R-:W-:Y:S01]  /*9c30*/  FMUL R15, R78, R15 ;  /* 0x0000000f4e0f7220 */ /* 0x000fe20000400000 */
[C---:B------:R-:W-:Y:S01]  /*9c40*/  SHF.L.U32 R113, R120.reuse, 0x10, RZ ;  /* 0x0000001078717819 */ /* 0x040fe200000006ff */
[----:B------:R-:W-:Y:S01]  /*9c50*/  FFMA R0, R81, R89, R0 ;  /* 0x0000005951007223 */ /* 0x000fe20000000000 */
[----:B------:R-:W-:Y:S01]  /*9c60*/  LOP3.LUT R116, R120, 0xffff0000, RZ, 0xc0, !PT ;  /* 0xffff000078747812 */ /* 0x000fe200078ec0ff */
[C---:B------:R-:W-:Y:S01]  /*9c70*/  FMUL R12, R78.reuse, R16 ;  /* 0x000000104e0c7220 */ /* 0x040fe20000400000 */
[----:B------:R-:W-:Y:S01]  /*9c80*/  SHF.L.U32 R115, R121, 0x10, RZ ;  /* 0x0000001079737819 */ /* 0x000fe200000006ff */
[----:B------:R-:W-:Y:S01]  /*9c90*/  FFMA R2, R81, R91, R2 ;  /* 0x0000005b51027223 */ /* 0x000fe20000000002 */
[----:B------:R-:W-:Y:S01]  /*9ca0*/  LOP3.LUT R118, R121, 0xffff0000, RZ, 0xc0, !PT ;  /* 0xffff000079767812 */ /* 0x000fe200078ec0ff */
[----:B------:R-:W-:Y:S01]  /*9cb0*/  FMUL R13, R78, R17 ;  /* 0x000000114e0d7220 */ /* 0x000fe20000400000 */
[----:B------:R-:W-:Y:S01]  /*9cc0*/  SHF.L.U32 R117, R122, 0x10, RZ ;  /* 0x000000107a757819 */ /* 0x000fe200000006ff */
[C---:B------:R-:W-:Y:S01]  /*9cd0*/  FFMA R3, R81.reuse, R92, R3 ;  /* 0x0000005c51037223 */ /* 0x040fe20000000003 */
[----:B------:R-:W-:Y:S01]  /*9ce0*/  F2FP.BF16.F32.PACK_AB R8, R2, R0 ;  /* 0x000000000208723e */ /* 0x000fe200000010ff */
[----:B------:R-:W-:Y:S01]  /*9cf0*/  FMUL R14, R78, R18 ;  /* 0x000000124e0e7220 */ /* 0x000fe20000400000 */
[----:B------:R-:W-:Y:S01]  /*9d00*/  LOP3.LUT R120, R122, 0xffff0000, RZ, 0xc0, !PT ;  /* 0xffff00007a787812 */ /* 0x000fe200078ec0ff */
[----:B------:R-:W-:Y:S01]  /*9d10*/  FFMA R15, R81, R94, R15 ;  /* 0x0000005e510f7223 */ /* 0x000fe2000000000f */
[C---:B------:R-:W-:Y:S01]  /*9d20*/  SHF.L.U32 R119, R123.reuse, 0x10, RZ ;  /* 0x000000107b777819 */ /* 0x040fe200000006ff */
[C---:B------:R-:W-:Y:S01]  /*9d30*/  FMUL R19, R78.reuse, R19 ;  /* 0x000000134e137220 */ /* 0x040fe20000400000 */
[----:B------:R-:W-:Y:S01]  /*9d40*/  LOP3.LUT R122, R123, 0xffff0000, RZ, 0xc0, !PT ;  /* 0xffff00007b7a7812 */ /* 0x000fe200078ec0ff */
[----:B------:R-:W-:Y:S01]  /*9d50*/  FFMA R12, R81, R93, R12 ;  /* 0x0000005d510c7223 */ /* 0x000fe2000000000c */
[----:B------:R-:W-:Y:S01]  /*9d60*/  F2FP.BF16.F32.PACK_AB R9, R15, R3 ;  /* 0x000000030f09723e */ /* 0x000fe200000010ff */
[----:B------:R-:W-:Y:S01]  /*9d70*/  FMUL R16, R78, R20 ;  /* 0x000000144e107220 */ /* 0x000fe20000400000 */
[C---:B------:R-:W-:Y:S01]  /*9d80*/  SHF.L.U32 R121, R128.reuse, 0x10, RZ ;  /* 0x0000001080797819 */ /* 0x040fe200000006ff */
[----:B------:R1:W-:Y:S01]  /*9d90*/  STS.128 [R182+UR48+0xc400], R4 ;  /* 0x00c40004b6007988 */ /* 0x0003e20008000c30 */
[C---:B------:R-:W-:Y:S01]  /*9da0*/  FFMA R13, R81.reuse, R96, R13 ;  /* 0x00000060510d7223 */ /* 0x040fe2000000000d */
[----:B------:R-:W-:Y:S01]  /*9db0*/  LOP3.LUT R124, R128, 0xffff0000, RZ, 0xc0, !PT ;  /* 0xffff0000807c7812 */ /* 0x000fe200078ec0ff */
[C---:B------:R-:W-:Y:S01]  /*9dc0*/  FFMA R14, R81.reuse, R95, R14 ;  /* 0x0000005f510e7223 */ /* 0x040fe2000000000e */
[----:B------:R-:W-:Y:S01]  /*9dd0*/  FFMA R19, R81, R98, R19 ;  /* 0x0000006251137223 */ /* 0x000fe20000000013 */
[----:B------:R-:W-:Y:S01]  /*9de0*/  SHF.L.U32 R123, R129, 0x10, RZ ;  /* 0x00000010817b7819 */ /* 0x000fe200000006ff */
[----:B------:R-:W-:Y:S01]  /*9df0*/  FFMA R16, R81, R97, R16 ;  /* 0x0000006151107223 */ /* 0x000fe20000000010 */
[----:B------:R-:W-:Y:S01]  /*9e00*/  F2FP.BF16.F32.PACK_AB R10, R13, R12 ;  /* 0x0000000c0d0a723e */ /* 0x000fe200000010ff */
[C---:B------:R-:W-:Y:S01]  /*9e10*/  FMUL R17, R78.reuse, R21 ;  /* 0x000000154e117220 */ /* 0x040fe20000400000 */
[----:B------:R-:W-:Y:S01]  /*9e20*/  F2FP.BF16.F32.PACK_AB R11, R19, R14 ;  /* 0x0000000e130b723e */ /* 0x000fe200000010ff */
[C---:B------:R-:W-:Y:S01]  /*9e30*/  FMUL R18, R78.reuse, R22 ;  /* 0x000000164e127220 */ /* 0x040fe20000400000 */
[C---:B------:R-:W-:Y:S01]  /*9e40*/  FMUL R23, R78.reuse, R23 ;  /* 0x000000174e177220 */ /* 0x040fe20000400000 */
[----:B------:R-:W-:Y:S01]  /*9e50*/  FFMA R17, R81, R100, R17 ;  /* 0x0000006451117223 */ /* 0x000fe20000000011 */
[C---:B------:R-:W-:Y:S01]  /*9e60*/  FMUL R20, R78.reuse, R24 ;  /* 0x000000184e147220 */ /* 0x040fe20000400000 */
[----:B------:R-:W-:Y:S01]  /*9e70*/  LOP3.LUT R126, R129, 0xffff0000, RZ, 0xc0, !PT ;  /* 0xffff0000817e7812 */ /* 0x000fe200078ec0ff */
[----:B------:R1:W-:Y:S01]  /*9e80*/  STS.128 [R181+0xc400], R8 ;  /* 0x00c40008b5007388 */ /* 0x0003e20000000c00 */
[----:B------:R-:W-:Y:S01]  /*9e90*/  FFMA R18, R81, R99, R18 ;  /* 0x0000006351127223 */ /* 0x000fe20000000012 */
[----:B------:R-:W-:Y:S01]  /*9ea0*/  F2FP.BF16.F32.PACK_AB R16, R17, R16 ;  /* 0x000000101110723e */ /* 0x000fe200000010ff */
[C---:B------:R-:W-:Y:S01]  /*9eb0*/  FFMA R23, R81.reuse, R102, R23 ;  /* 0x0000006651177223 */ /* 0x040fe20000000017 */
[----:B------:R-:W-:Y:S01]  /*9ec0*/  FFMA R20, R81, R101, R20 ;  /* 0x0000006551147223 */ /* 0x000fe20000000014 */
[----:B------:R-:W-:Y:S01]  /*9ed0*/  FMUL R21, R78, R25 ;  /* 0x000000194e157220 */ /* 0x000fe20000400000 */
[----:B------:R-:W-:Y:S01]  /*9ee0*/  SHF.L.U32 R125, R130, 0x10, RZ ;  /* 0x00000010827d7819 */ /* 0x000fe200000006ff */
[C---:B------:R-:W-:Y:S01]  /*9ef0*/  FMUL R22, R78.reuse, R26 ;  /* 0x0000001a4e167220 */ /* 0x040fe20000400000 */
[----:B------:R-:W-:Y:S01]  /*9f00*/  F2FP.BF16.F32.PACK_AB R17, R23, R18 ;  /* 0x000000121711723e */ /* 0x000fe200000010ff */
[C---:B------:R-:W-:Y:S01]  /*9f10*/  FFMA R21, R81.reuse, R104, R21 ;  /* 0x0000006851157223 */ /* 0x040fe20000000015 */
[----:B------:R-:W-:Y:S01]  /*9f20*/  FMUL R27, R78, R27 ;  /* 0x0000001b4e1b7220 */ /* 0x000fe20000400000 */
[----:B------:R-:W-:Y:S01]  /*9f30*/  FFMA R22, R81, R103, R22 ;  /* 0x0000006751167223 */ /* 0x000fe20000000016 */
[----:B------:R-:W-:Y:S01]  /*9f40*/  LOP3.LUT R128, R130, 0xffff0000, RZ, 0xc0, !PT ;  /* 0xffff000082807812 */ /* 0x000fe200078ec0ff */
[C---:B------:R-:W-:Y:S01]  /*9f50*/  FMUL R24, R78.reuse, R28 ;  /* 0x0000001c4e187220 */ /* 0x040fe20000400000 */
[----:B------:R-:W-:Y:S01]  /*9f60*/  F2FP.BF16.F32.PACK_AB R18, R21, R20 ;  /* 0x000000141512723e */ /* 0x000fe200000010ff */
[C---:B------:R-:W-:Y:S01]  /*9f70*/  FFMA R27, R81.reuse, R106, R27 ;  /* 0x0000006a511b7223 */ /* 0x040fe2000000001b */
[C---:B------:R-:W-:Y:S01]  /*9f80*/  FMUL R25, R78.reuse, R29 ;  /* 0x0000001d4e197220 */ /* 0x040fe20000400000 */
[----:B------:R-:W-:Y:S01]  /*9f90*/  FFMA R24, R81, R105, R24 ;  /* 0x0000006951187223 */ /* 0x000fe20000000018 */
[----:B------:R-:W-:Y:S01]  /*9fa0*/  SHF.L.U32 R127, R131, 0x10, RZ ;  /* 0x00000010837f7819 */ /* 0x000fe200000006ff */
[C---:B------:R-:W-:Y:S01]  /*9fb0*/  FMUL R26, R78.reuse, R30 ;  /* 0x0000001e4e1a7220 */ /* 0x040fe20000400000 */
[----:B------:R-:W-:Y:S01]  /*9fc0*/  F2FP.BF16.F32.PACK_AB R19, R27, R22 ;  /* 0x000000161b13723e */ /* 0x000fe200000010ff */
[C---:B------:R-:W-:Y:S01]  /*9fd0*/  FFMA R25, R81.reuse, R108, R25 ;  /* 0x0000006c51197223 */ /* 0x040fe20000000019 */
[C---:B------:R-:W-:Y:S01]  /*9fe0*/  FMUL R31, R78.reuse, R31 ;  /* 0x0000001f4e1f7220 */ /* 0x040fe20000400000 */
[----:B------:R-:W-:Y:S01]  /*9ff0*/  FFMA R26, R81, R107, R26 ;  /* 0x0000006b511a7223 */ /* 0x000fe2000000001a */
[----:B------:R-:W-:Y:S01]  /*a000*/  LOP3.LUT R130, R131, 0xffff0000, RZ, 0xc0, !PT ;  /* 0xffff000083827812 */ /* 0x000fe200078ec0ff */
[----:B------:R1:W-:Y:S01]  /*a010*/  STS.128 [R180+0xc400], R16 ;  /* 0x00c40010b4007388 */ /* 0x0003e20000000c00 */
[----:B------:R-:W-:Y:S01]  /*a020*/  F2FP.BF16.F32.PACK_AB R24, R25, R24 ;  /* 0x000000181918723e */ /* 0x000fe200000010ff */
[C---:B------:R-:W-:Y:S01]  /*a030*/  FFMA R31, R81.reuse, R110, R31 ;  /* 0x0000006e511f7223 */ /* 0x040fe2000000001f */
[C---:B------:R-:W-:Y:S01]  /*a040*/  FMUL R28, R78.reuse, R32 ;  /* 0x000000204e1c7220 */ /* 0x040fe20000400000 */
[C---:B------:R-:W-:Y:S01]  /*a050*/  FMUL R29, R78.reuse, R33 ;  /* 0x000000214e1d7220 */ /* 0x040fe20000400000 */
[----:B------:R-:W-:Y:S01]  /*a060*/  FMUL R30, R78, R34 ;  /* 0x000000224e1e7220 */ /* 0x000fe20000400000 */
[----:B------:R-:W-:Y:S01]  /*a070*/  SHF.L.U32 R129, R136, 0x10, RZ ;  /* 0x0000001088817819 */ /* 0x000fe200000006ff */
[----:B------:R-:W-:Y:S01]  /*a080*/  FFMA R28, R81, R109, R28 ;  /* 0x0000006d511c7223 */ /* 0x000fe2000000001c */
[----:B------:R-:W-:Y:S01]  /*a090*/  F2FP.BF16.F32.PACK_AB R25, R31, R26 ;  /* 0x0000001a1f19723e */ /* 0x000fe200000010ff */
[C---:B------:R-:W-:Y:S01]  /*a0a0*/  FFMA R29, R81.reuse, R112, R29 ;  /* 0x00000070511d7223 */ /* 0x040fe2000000001d */
[----:B------:R-:W-:Y:S01]  /*a0b0*/  FFMA R30, R81, R111, R30 ;  /* 0x0000006f511e7223 */ /* 0x000fe2000000001e */
[----:B------:R-:W-:Y:S01]  /*a0c0*/  FMUL R35, R78, R35 ;  /* 0x000000234e237220 */ /* 0x000fe20000400000 */
        /* <DEDUP_REMOVED lines=34> */
[----:B------:R-:W-:Y:S01]  /*a2f0*/  FFMA R41, R81, R124, R41 ;  /* 0x0000007c51297223 */ /* 0x000fe20000000029 */
[C---:B------:R-:W-:Y:S01]  /*a300*/  FMUL R47, R78.reuse, R47 ;  /* 0x0000002f4e2f7220 */ /* 0x040fe20000400000 */
[C---:B------:R-:W-:Y:S01]  /*a310*/  FMUL R44, R78.reuse, R48 ;  /* 0x000000304e2c7220 */ /* 0x040fe20000400000 */
[----:B------:R-:W-:Y:S01]  /*a320*/  FMUL R45, R78, R49 ;  /* 0x000000314e2d7220 */ /* 0x000fe20000400000 */
[----:B------:R1:W-:Y:S01]  /*a330*/  STS.128 [R177+0xc400], R32 ;  /* 0x00c40020b1007388 */ /* 0x0003e20000000c00 */
[----:B------:R-:W-:Y:S01]  /*a340*/  LOP3.LUT R138, R139, 0xffff0000, RZ, 0xc0, !PT ;  /* 0xffff00008b8a7812 */ /* 0x000fe200078ec0ff */
[----:B------:R-:W-:Y:S01]  /*a350*/  FFMA R42, R81, R123, R42 ;  /* 0x0000007b512a7223 */ /* 0x000fe2000000002a */
[----:B------:R-:W-:Y:S01]  /*a360*/  F2FP.BF16.F32.PACK_AB R40, R41, R40 ;  /* 0x000000282928723e */ /* 0x000fe200000010ff */
[C---:B------:R-:W-:Y:S01]  /*a370*/  FFMA R47, R81.reuse, R126, R47 ;  /* 0x0000007e512f7223 */ /* 0x040fe2000000002f */
[C---:B------:R-:W-:Y:S01]  /*a380*/  FFMA R44, R81.reuse, R125, R44 ;  /* 0x0000007d512c7223 */ /* 0x040fe2000000002c */
[----:B------:R-:W-:Y:S01]  /*a390*/  SHF.L.U32 R137, R144, 0x10, RZ ;  /* 0x0000001090897819 */ /* 0x000fe200000006ff */
[C---:B------:R-:W-:Y:S01]  /*a3a0*/  FFMA R45, R81.reuse, R128, R45 ;  /* 0x00000080512d7223 */ /* 0x040fe2000000002d */
[C---:B------:R-:W-:Y:S01]  /*a3b0*/  FMUL R46, R78.reuse, R50 ;  /* 0x000000324e2e7220 */ /* 0x040fe20000400000 */
[C---:B------:R-:W-:Y:S01]  /*a3c0*/  FMUL R51, R78.reuse, R51 ;  /* 0x000000334e337220 */ /* 0x040fe20000400000 */
[C---:B------:R-:W-:Y:S01]  /*a3d0*/  FMUL R48, R78.reuse, R52 ;  /* 0x000000344e307220 */ /* 0x040fe20000400000 */
[C---:B------:R-:W-:Y:S01]  /*a3e0*/  FMUL R49, R78.reuse, R53 ;  /* 0x000000354e317220 */ /* 0x040fe20000400000 */
[C---:B------:R-:W-:Y:S01]  /*a3f0*/  FFMA R46, R81.reuse, R127, R46 ;  /* 0x0000007f512e7223 */ /* 0x040fe2000000002e */
[C---:B------:R-:W-:Y:S01]  /*a400*/  FMUL R50, R78.reuse, R54 ;  /* 0x000000364e327220 */ /* 0x040fe20000400000 */
[C---:B------:R-:W-:Y:S01]  /*a410*/  FFMA R51, R81.reuse, R130, R51 ;  /* 0x0000008251337223 */ /* 0x040fe20000000033 */
[C---:B------:R-:W-:Y:S01]  /*a420*/  FMUL R55, R78.reuse, R55 ;  /* 0x000000374e377220 */ /* 0x040fe20000400000 */
[C---:B------:R-:W-:Y:S01]  /*a430*/  FFMA R48, R81.reuse, R129, R48 ;  /* 0x0000008151307223 */ /* 0x040fe20000000030 */
[C---:B------:R-:W-:Y:S01]  /*a440*/  FMUL R52, R78.reuse, R56 ;  /* 0x000000384e347220 */ /* 0x040fe20000400000 */
[C---:B------:R-:W-:Y:S01]  /*a450*/  FFMA R49, R81.reuse, R132, R49 ;  /* 0x0000008451317223 */ /* 0x040fe20000000031 */
[C---:B------:R-:W-:Y:S01]  /*a460*/  FMUL R53, R78.reuse, R57 ;  /* 0x000000394e357220 */ /* 0x040fe20000400000 */
[----:B------:R-:W-:Y:S01]  /*a470*/  FFMA R50, R81, R131, R50 ;  /* 0x0000008351327223 */ /* 0x000fe20000000032 */
[C---:B------:R-:W-:Y:S01]  /*a480*/  FMUL R54, R78.reuse, R58 ;  /* 0x0000003a4e367220 */ /* 0x040fe20000400000 */
[----:B------:R-:W-:Y:S01]  /*a490*/  F2FP.BF16.F32.PACK_AB R41, R47, R42 ;  /* 0x0000002a2f29723e */ /* 0x000fe200000010ff */
[----:B------:R-:W-:Y:S01]  /*a4a0*/  FFMA R55, R81, R134, R55 ;  /* 0x0000008651377223 */ /* 0x000fe20000000037 */
[C---:B------:R-:W-:Y:S01]  /*a4b0*/  FMUL R59, R78.reuse, R59 ;  /* 0x0000003b4e3b7220 */ /* 0x040fe20000400000 */
[----:B------:R-:W-:Y:S01]  /*a4c0*/  F2FP.BF16.F32.PACK_AB R42, R45, R44 ;  /* 0x0000002c2d2a723e */ /* 0x000fe200000010ff */
[----:B------:R-:W-:Y:S01]  /*a4d0*/  FFMA R52, R81, R133, R52 ;  /* 0x0000008551347223 */ /* 0x000fe20000000034 */
[----:B------:R-:W-:Y:S01]  /*a4e0*/  F2FP.BF16.F32.PACK_AB R43, R51, R46 ;  /* 0x0000002e332b723e */ /* 0x000fe200000010ff */
[----:B------:R-:W-:Y:S01]  /*a4f0*/  FMUL R56, R78, R60 ;  /* 0x0000003c4e387220 */ /* 0x000fe20000400000 */
[----:B------:R-:W-:Y:S01]  /*a500*/  LOP3.LUT R140, R144, 0xffff0000, RZ, 0xc0, !PT ;  /* 0xffff0000908c7812 */ /* 0x000fe200078ec0ff */
[----:B------:R-:W-:Y:S01]  /*a510*/  FFMA R53, R81, R136, R53 ;  /* 0x0000008851357223 */ /* 0x000fe20000000035 */
[----:B------:R-:W-:Y:S01]  /*a520*/  SHF.L.U32 R139, R145, 0x10, RZ ;  /* 0x00000010918b7819 */ /* 0x000fe200000006ff */
[----:B------:R1:W-:Y:S01]  /*a530*/  STS.128 [R176+0xc400], R40 ;  /* 0x00c40028b0007388 */ /* 0x0003e20000000c00 */
[C---:B------:R-:W-:Y:S01]  /*a540*/  FMUL R57, R78.reuse, R61 ;  /* 0x0000003d4e397220 */ /* 0x040fe20000400000 */
[----:B------:R-:W-:Y:S01]  /*a550*/  FFMA R54, R81, R135, R54 ;  /* 0x0000008751367223 */ /* 0x000fe20000000036 */
[----:B------:R-:W-:Y:S01]  /*a560*/  LOP3.LUT R142, R145, 0xffff0000, RZ, 0xc0, !PT ;  /* 0xffff0000918e7812 */ /* 0x000fe200078ec0ff */
[----:B------:R-:W-:Y:S01]  /*a570*/  FMUL R58, R78, R62 ;  /* 0x0000003e4e3a7220 */ /* 0x000fe20000400000 */
[C---:B------:R-:W-:Y:S01]  /*a580*/  FFMA R59, R81.reuse, R138, R59 ;  /* 0x0000008a513b7223 */ /* 0x040fe2000000003b */
[----:B------:R-:W-:Y:S01]  /*a590*/  SHF.L.U32 R141, R146, 0x10, RZ ;  /* 0x00000010928d7819 */ /* 0x000fe200000006ff */
[----:B------:R-:W-:Y:S01]  /*a5a0*/  FMUL R63, R78, R63 ;  /* 0x0000003f4e3f7220 */ /* 0x000fe20000400000 */
        /* <DEDUP_REMOVED lines=9> */
[C---:B------:R-:W-:Y:S01]  /*a640*/  FMUL R62, R78.reuse, R66 ;  /* 0x000000424e3e7220 */ /* 0x040fe20000400000 */
[----:B------:R-:W-:Y:S01]  /*a650*/  F2FP.BF16.F32.PACK_AB R49, R55, R50 ;  /* 0x000000323731723e */ /* 0x000fe200000010ff */
[----:B------:R-:W-:Y:S01]  /*a660*/  FFMA R63, R81, R142, R63 ;  /* 0x0000008e513f7223 */ /* 0x000fe2000000003f */
[----:B------:R-:W-:Y:S01]  /*a670*/  FMUL R67, R78, R67 ;  /* 0x000000434e437220 */ /* 0x000fe20000400000 */
[----:B------:R-:W-:Y:S01]  /*a680*/  F2FP.BF16.F32.PACK_AB R50, R53, R52 ;  /* 0x000000343532723e */ /* 0x000fe200000010ff */
[----:B------:R-:W-:Y:S01]  /*a690*/  FFMA R60, R81, R141, R60 ;  /* 0x0000008d513c7223 */ /* 0x000fe2000000003c */
[----:B------:R-:W-:Y:S01]  /*a6a0*/  F2FP.BF16.F32.PACK_AB R51, R59, R54 ;  /* 0x000000363b33723e */ /* 0x000fe200000010ff */
[C---:B------:R-:W-:Y:S01]  /*a6b0*/  FFMA R61, R81.reuse, R144, R61 ;  /* 0x00000090513d7223 */ /* 0x040fe2000000003d */
[C---:B------:R-:W-:Y:S01]  /*a6c0*/  FFMA R62, R81.reuse, R143, R62 ;  /* 0x0000008f513e7223 */ /* 0x040fe2000000003e */
[----:B------:R-:W-:Y:S01]  /*a6d0*/  FFMA R67, R81, R146, R67 ;  /* 0x0000009251437223 */ /* 0x000fe20000000043 */
[----:B------:R-:W-:Y:S01]  /*a6e0*/  F2FP.BF16.F32.PACK_AB R56, R57, R56 ;  /* 0x000000383938723e */ /* 0x000fe200000010ff */
[----:B------:R1:W-:Y:S01]  /*a6f0*/  STS.128 [R175+0xc400], R48 ;  /* 0x00c40030af007388 */ /* 0x0003e20000000c00 */
[----:B------:R-:W-:Y:S02]  /*a700*/  F2FP.BF16.F32.PACK_AB R57, R63, R58 ;  /* 0x0000003a3f39723e */ /* 0x000fe400000010ff */
        /* <DEDUP_REMOVED lines=20> */
.L_x_121:
[----:B------:R-:W-:Y:S05]  /*a850*/  BSYNC.RECONVERGENT B0 ;  /* 0x0000000000007941 */ /* 0x000fea0003800200 */
.L_x_120:
[----:B------:R-:W-:Y:S01]  /*a860*/  BAR.SYNC.DEFER_BLOCKING 0x1, 0x80 ;  /* 0x0042000000007b1d */ /* 0x000fe20000010000 */
[----:B------:R-:W-:Y:S01]  /*a870*/  UISETP.NE.AND UP0, UPT, UR49, -0x4, UPT ;  /* 0xfffffffc3100788c */ /* 0x000fe2000bf05270 */
[----:B------:R-:W-:Y:S08]  /*a880*/  IADD3 R76, PT, PT, R76, 0x1, RZ ;  /* 0x000000014c4c7810 */ /* 0x000ff00007ffe0ff */
[----:B------:R-:W-:Y:S05]  /*a890*/  BRA.U !UP0, `(.L_x_122) ;  /* 0x0000000108287547 */ /* 0x000fea000b800000 */
[----:B------:R-:W-:Y:S01]  /*a8a0*/  ISETP.NE.AND P0, PT, R179, RZ, PT ;  /* 0x000000ffb300720c */ /* 0x000fe20003f05270 */
[----:B------:R-:W-:Y:S01]  /*a8b0*/  IMAD.U32 R3, RZ, RZ, UR51 ;  /* 0x00000033ff037e24 */ /* 0x000fe2000f8e00ff */
[----:B------:R-:W-:Y:S01]  /*a8c0*/  UIADD3 UR51, UPT, UPT, UR51, 0x1, URZ ;  /* 0x0000000133337890 */ /* 0x000fe2000fffe0ff */
[----:B------:R-:W-:Y:S03]  /*a8d0*/  IMAD.U32 R0, RZ, RZ, UR37 ;  /* 0x00000025ff007e24 */ /* 0x000fe6000f8e00ff */
[----:B------:R-:W-:Y:S04]  /*a8e0*/  UISETP.NE.AND UP0, UPT, UR51, 0x4, UPT ;  /* 0x000000043300788c */ /* 0x000fe8000bf05270 */
[----:B------:R-:W-:Y:S03]  /*a8f0*/  USEL UR51, UR51, URZ, UP0 ;  /* 0x000000ff33337287 */ /* 0x000fe60008000000 */
[----:B------:R-:W-:Y:S05]  /*a900*/  @P0 LEA R3, R3, UR48, 0x3 ;  /* 0x0000003003030c11 */ /* 0x000fea000f8e18ff */
[----:B------:R-:W-:Y:S05]  /*a910*/  @P0 VIADD R3, R3, 0x50 ;  /* 0x0000005003030836 */ /* 0x000fea0000000000 */
[----:B------:R-:W-:Y:S04]  /*a920*/  @P0 PRMT R0, R0, 0x654, R3 ;  /* 0x0000065400000816 */ /* 0x000fe80000000003 */
[----:B------:R2:W-:Y:S03]  /*a930*/  @P0 SYNCS.ARRIVE.TRANS64.RED.A1T0 RZ, [R0+URZ], RZ ;  /* 0x000000ff00ff09a7 */ /* 0x0005e600081004ff */
.L_x_122:
[----:B------:R-:W-:Y:S01]  /*a940*/  ISETP.NE.AND P2, PT, R171, RZ, PT ;  /* 0x000000ffab00720c */ /* 0x000fe20003f45270 */
[----:B------:R-:W-:Y:S01]  /*a950*/  UIADD3 UR49, UPT, UPT, UR49, 0x4, URZ ;  /* 0x0000000431317890 */ /* 0x000fe2000fffe0ff */
[----:B------:R-:W-:Y:S01]  /*a960*/  ISETP.NE.AND P0, PT, R173, 0x2, PT ;  /* 0x00000002ad00780c */ /* 0x000fe20003f05270 */
[----:B------:R-:W-:Y:S01]  /*a970*/  IMAD.IADD R20, R75, 0x1, R154 ;  /* 0x000000014b147824 */ /* 0x000fe200078e029a */
[----:B------:R-:W-:Y:S01]  /*a980*/  ISETP.NE.AND P1, PT, R76, 0x2, PT ;  /* 0x000000024c00780c */ /* 0x000fe20003f25270 */
[----:B------:R-:W-:Y:S01]  /*a990*/  IMAD.IADD R21, R77, 0x1, R156 ;  /* 0x000000014d157824 */ /* 0x000fe200078e029c */
[----:B--2---:R-:W-:Y:S02]  /*a9a0*/  SEL R0, RZ, 0x1, P0 ;  /* 0x00000001ff007807 */ /* 0x004fe40000000000 */
[----:B------:R-:W-:Y:S02]  /*a9b0*/  SEL R3, RZ, 0x1, P1 ;  /* 0x00000001ff037807 */ /* 0x000fe40000800000 */
[----:B------:R-:W-:Y:S02]  /*a9c0*/  LOP3.LUT R165, R165, R0, RZ, 0x3c, !PT ;  /* 0x00000000a5a57212 */ /* 0x000fe400078e3cff */
[----:B------:R-:W-:Y:S02]  /*a9d0*/  LOP3.LUT R166, R166, R3, RZ, 0x3c, !PT ;  /* 0x00000003a6a67212 */ /* 0x000fe400078e3cff */
[----:B------:R-:W-:Y:S02]  /*a9e0*/  @P2 R2UR UR36, R164 ;  /* 0x00000000a42422ca */ /* 0x000fe400000e0000 */
[----:B------:R-:W-:Y:S02]  /*a9f0*/  SEL R173, R173, RZ, P0 ;  /* 0x000000ffadad7207 */ /* 0x000fe40000000000 */
[----:B------:R-:W-:Y:S01]  /*aa00*/  SEL R76, R76, RZ, P1 ;  /* 0x000000ff4c4c7207 */ /* 0x000fe20000800000 */
[----:B------:R-:W-:Y:S10]  /*aa10*/  @P2 BRA `(.L_x_123) ;  /* 0xffffffa000242947 */ /* 0x000ff4000383ffff */
[----:B------:R-:W-:-:S09]  /*aa20*/  UISETP.NE.AND UP0, UPT, UR50, URZ, UPT ;  /* 0x000000ff3200728c */ /* 0x000fd2000bf05270 */
[----:B------:R-:W-:Y:S05]  /*aa30*/  BRA.U !UP0, `(.L_x_124) ;  /* 0x0000000108487547 */ /* 0x000fea000b800000 */
[----:B------:R-:W2:Y:S02]  /*aa40*/  LDCU.64 UR4, c[0x0][0x890] ;  /* 0x00011200ff0477ac */ /* 0x000ea40008000a00 */
[----:B--2---:R-:W-:-:S04]  /*aa50*/  UISETP.NE.U32.AND UP0, UPT, UR4, URZ, UPT ;  /* 0x000000ff0400728c */ /* 0x004fc8000bf05070 */
[----:B------:R-:W-:-:S09]  /*aa60*/  UISETP.NE.AND.EX UP0, UPT, UR5, URZ, UPT, UP0 ;  /* 0x000000ff0500728c */ /* 0x000fd2000bf05300 */
[----:B------:R-:W-:Y:S05]  /*aa70*/  BRA.U UP0, `(.L_x_125) ;  /* 0x00000001000c7547 */ /* 0x000fea000b800000 */
[----:B------:R-:W-:-:S13]  /*aa80*/  FSETP.NEU.AND P0, PT, R81, RZ, PT ;  /* 0x000000ff5100720b */ /* 0x000fda0003f0d000 */
[----:B------:R-:W-:Y:S05]  /*aa90*/  @!P0 EXIT ;  /* 0x000000000000894d */ /* 0x000fea0003800000 */
[----:B------:R-:W-:Y:S05]  /*aaa0*/  BRA `(.L_x_124) ;  /* 0x00000000002c7947 */ /* 0x000fea0003800000 */
.L_x_125:
[----:B------:R-:W-:Y:S01]  /*aab0*/  ISETP.NE.AND P0, PT, R172, RZ, PT ;  /* 0x000000ffac00720c */ /* 0x000fe20003f05270 */
[----:B------:R-:W-:-:S12]  /*aac0*/  BSSY.RECONVERGENT B0, `(.L_x_124) ;  /* 0x0000009000007945 */ /* 0x000fd80003800200 */
[----:B------:R-:W-:Y:S05]  /*aad0*/  @P0 BRA `(.L_x_126) ;  /* 0x0000000000140947 */ /* 0x000fea0003800000 */
[----:B------:R-:W2:Y:S02]  /*aae0*/  LDCU.64 UR4, c[0x0][0x888] ;  /* 0x00011100ff0477ac */ /* 0x000ea40008000a00 */
[----:B--2---:R-:W-:-:S04]  /*aaf0*/  ISETP.NE.U32.AND P0, PT, RZ, UR4, PT ;  /* 0x00000004ff007c0c */ /* 0x004fc8000bf05070 */
[----:B------:R-:W-:-:S13]  /*ab00*/  ISETP.NE.AND.EX P0, PT, RZ, UR5, PT, P0 ;  /* 0x00000005ff007c0c */ /* 0x000fda000bf05300 */
[----:B------:R-:W-:Y:S05]  /*ab10*/  @!P0 EXIT ;  /* 0x000000000000894d */ /* 0x000fea0003800000 */
[----:B------:R-:W-:Y:S05]  /*ab20*/  BRA `(.L_x_127) ;  /* 0x0000000000087947 */ /* 0x000fea0003800000 */
.L_x_126:
[----:B------:R-:W-:-:S13]  /*ab30*/  FSETP.NEU.AND P0, PT, R81, RZ, PT ;  /* 0x000000ff5100720b */ /* 0x000fda0003f0d000 */
[----:B------:R-:W-:Y:S05]  /*ab40*/  @!P0 EXIT ;  /* 0x000000000000894d */ /* 0x000fea0003800000 */
.L_x_127:
[----:B------:R-:W-:Y:S05]  /*ab50*/  BSYNC.RECONVERGENT B0 ;  /* 0x0000000000007941 */ /* 0x000fea0003800200 */
.L_x_124:
[----:B------:R-:W-:Y:S01]  /*ab60*/  ULEA UR4, UR51, UR48, 0x3 ;  /* 0x0000003033047291 */ /* 0x000fe2000f8e18ff */
[----:B------:R-:W-:-:S04]  /*ab70*/  DEPBAR.LE SB0, 0x0 ;  /* 0x000080000000791a */ /* 0x000fc80000000000 */
[----:B------:R-:W-:-:S04]  /*ab80*/  UIADD3 UR4, UPT, UPT, UR4, 0x50, URZ ;  /* 0x0000005004047890 */ /* 0x000fc8000fffe0ff */
[----:B------:R-:W-:-:S09]  /*ab90*/  UPRMT UR4, UR37, 0x654, UR4 ;  /* 0x0000065425047896 */ /* 0x000fd20008000004 */
[----:B------:R-:W-:Y:S01]  /*aba0*/  SYNCS.ARRIVE.TRANS64.RED.A1T0 RZ, [UR4], RZ ;  /* 0x000000ffffff79a7 */ /* 0x000fe20008100404 */
[----:B------:R-:W-:Y:S05]  /*abb0*/  EXIT ;  /* 0x000000000000794d */ /* 0x000fea0003800000 */
.L_x_19:
[----:B--2---:R2:W1:Y:S02]  /*abc0*/  SYNCS.PHASECHK.TRANS64.TRYWAIT P0, [R3+URZ+0xd0], R2 ;  /* 0x0000d002030075a7 */ /* 0x00446400080011ff */
[----:B-1----:R-:W-:Y:S05]  /*abd0*/  @!P0 NANOSLEEP.SYNCS 0x989680 ;  /* 0x009896800000895d */ /* 0x002fea0003900000 */
[----:B------:R-:W1:Y:S02]  /*abe0*/  @!P0 SYNCS.PHASECHK.TRANS64 P0, [R3+URZ+0xd0], R2 ;  /* 0x0000d002030085a7 */ /* 0x000e6400080010ff */
[----:B-1----:R-:W-:Y:S05]  /*abf0*/  @!P0 BRA `(.L_x_19) ;  /* 0xfffffffc00f08947 */ /* 0x002fea000383ffff */
[----:B------:R-:W-:Y:S05]  /*ac00*/  BRA `(.L_x_128) ;  /* 0xffffff6800607947 */ /* 0x000fea000383ffff */
.L_x_22:
[----:B-1----:R-:W-:-:S07]  /*ac10*/  MOV R2, UR33 ;  /* 0x0000002100027c02 */ /* 0x002fce0008000f00 */
.L_x_129:
[----:B-1----:R1:W2:Y:S02]  /*ac20*/  SYNCS.PHASECHK.TRANS64.TRYWAIT P0, [R2+URZ+0x18], R5 ;  /* 0x00001805020075a7 */ /* 0x0022a400080011ff */
[----:B--2---:R-:W-:Y:S05]  /*ac30*/  @!P0 NANOSLEEP.SYNCS 0x989680 ;  /* 0x009896800000895d */ /* 0x004fea0003900000 */
[----:B------:R-:W2:Y:S02]  /*ac40*/  @!P0 SYNCS.PHASECHK.TRANS64 P0, [R2+URZ+0x18], R5 ;  /* 0x00001805020085a7 */ /* 0x000ea400080010ff */
[----:B--2---:R-:W-:Y:S05]  /*ac50*/  @!P0 BRA `(.L_x_129) ;  /* 0xfffffffc00f08947 */ /* 0x004fea000383ffff */
[----:B------:R-:W-:Y:S05]  /*ac60*/  BRA `(.L_x_21) ;  /* 0xffffff6800b07947 */ /* 0x000fea000383ffff */
.L_x_28:
[----:B-1----:R-:W-:-:S07]  /*ac70*/  MOV R2, UR17 ;  /* 0x0000001100027c02 */ /* 0x002fce0008000f00 */
.L_x_130:
[----:B-1----:R1:W2:Y:S02]  /*ac80*/  SYNCS.PHASECHK.TRANS64.TRYWAIT P0, [R2+URZ+0x18], R5 ;  /* 0x00001805020075a7 */ /* 0x0022a400080011ff */
[----:B--2---:R-:W-:Y:S05]  /*ac90*/  @!P0 NANOSLEEP.SYNCS 0x989680 ;  /* 0x009896800000895d */ /* 0x004fea0003900000 */
[----:B------:R-:W2:Y:S02]  /*aca0*/  @!P0 SYNCS.PHASECHK.TRANS64 P0, [R2+URZ+0x18], R5 ;  /* 0x00001805020085a7 */ /* 0x000ea400080010ff */
[----:B--2---:R-:W-:Y:S05]  /*acb0*/  @!P0 BRA `(.L_x_130) ;  /* 0xfffffffc00f08947 */ /* 0x004fea000383ffff */
[----:B------:R-:W-:Y:S05]  /*acc0*/  BRA `(.L_x_27) ;  /* 0xffffff6c00587947 */ /* 0x000fea000383ffff */
.L_x_32:
[----:B-1----:R1:W2:Y:S02]  /*acd0*/  SYNCS.PHASECHK.TRANS64.TRYWAIT P0, [R2+URZ+0x80], R3 ;  /* 0x00008003020075a7 */ /* 0x0022a400080011ff */
[----:B--2---:R-:W-:Y:S05]  /*ace0*/  @!P0 NANOSLEEP.SYNCS 0x989680 ;  /* 0x009896800000895d */ /* 0x004fea0003900000 */
[----:B------:R-:W2:Y:S02]  /*acf0*/  @!P0 SYNCS.PHASECHK.TRANS64 P0, [R2+URZ+0x80], R3 ;  /* 0x00008003020085a7 */ /* 0x000ea400080010ff */
[----:B--2---:R-:W-:Y:S05]  /*ad00*/  @!P0 BRA `(.L_x_32) ;  /* 0xfffffffc00f08947 */ /* 0x004fea000383ffff */
[----:B------:R-:W-:Y:S05]  /*ad10*/  BRA `(.L_x_131) ;  /* 0xffffff6c00e87947 */ /* 0x000fea000383ffff */
.L_x_36:
[----:B----4-:R-:W-:-:S07]  /*ad20*/  MOV R0, UR5 ;  /* 0x0000000500007c02 */ /* 0x010fce0008000f00 */
.L_x_132:
[----:B-1----:R1:W2:Y:S02]  /*ad30*/  SYNCS.PHASECHK.TRANS64.TRYWAIT P0, [R0+URZ], R3 ;  /* 0x00000003000075a7 */ /* 0x0022a400080011ff */
[----:B--2---:R-:W-:Y:S05]  /*ad40*/  @!P0 NANOSLEEP.SYNCS 0x989680 ;  /* 0x009896800000895d */ /* 0x004fea0003900000 */
[----:B------:R-:W2:Y:S02]  /*ad50*/  @!P0 SYNCS.PHASECHK.TRANS64 P0, [R0+URZ], R3 ;  /* 0x00000003000085a7 */ /* 0x000ea400080010ff */
[----:B--2---:R-:W-:Y:S05]  /*ad60*/  @!P0 BRA `(.L_x_132) ;  /* 0xfffffffc00f08947 */ /* 0x004fea000383ffff */
[----:B------:R-:W-:Y:S05]  /*ad70*/  BRA `(.L_x_133) ;  /* 0xffffff7400587947 */ /* 0x000fea000383ffff */
.L_x_37:
[----:B----4-:R-:W-:-:S07]  /*ad80*/  MOV R0, UR5 ;  /* 0x0000000500007c02 */ /* 0x010fce0008000f00 */
.L_x_134:
[----:B-1----:R1:W2:Y:S02]  /*ad90*/  SYNCS.PHASECHK.TRANS64.TRYWAIT P0, [R0+URZ], R3 ;  /* 0x00000003000075a7 */ /* 0x0022a400080011ff */
[----:B--2---:R-:W-:Y:S05]  /*ada0*/  @!P0 NANOSLEEP.SYNCS 0x989680 ;  /* 0x009896800000895d */ /* 0x004fea0003900000 */
[----:B------:R-:W2:Y:S02]  /*adb0*/  @!P0 SYNCS.PHASECHK.TRANS64 P0, [R0+URZ], R3 ;  /* 0x00000003000085a7 */ /* 0x000ea400080010ff */
[----:B--2---:R-:W-:Y:S05]  /*adc0*/  @!P0 BRA `(.L_x_134) ;  /* 0xfffffffc00f08947 */ /* 0x004fea000383ffff */
[----:B------:R-:W-:Y:S05]  /*add0*/  BRA `(.L_x_135) ;  /* 0xffffff7400647947 */ /* 0x000fea000383ffff */
.L_x_40:
[----:B-1----:R1:W2:Y:S02]  /*ade0*/  SYNCS.PHASECHK.TRANS64.TRYWAIT P0, [R0+URZ+0xc0], R5 ;  /* 0x0000c005000075a7 */ /* 0x0022a400080011ff */
[----:B--2---:R-:W-:Y:S05]  /*adf0*/  @!P0 NANOSLEEP.SYNCS 0x989680 ;  /* 0x009896800000895d */ /* 0x004fea0003900000 */
[----:B------:R-:W2:Y:S02]  /*ae00*/  @!P0 SYNCS.PHASECHK.TRANS64 P0, [R0+URZ+0xc0], R5 ;  /* 0x0000c005000085a7 */ /* 0x000ea400080010ff */
[----:B--2---:R-:W-:Y:S05]  /*ae10*/  @!P0 BRA `(.L_x_40) ;  /* 0xfffffffc00f08947 */ /* 0x004fea000383ffff */
[----:B------:R-:W-:Y:S05]  /*ae20*/  BRA `(.L_x_136) ;  /* 0xffffff7400c07947 */ /* 0x000fea000383ffff */
.L_x_41:
[----:B------:R-:W-:-:S07]  /*ae30*/  MOV R0, UR5 ;  /* 0x0000000500007c02 */ /* 0x000fce0008000f00 */
.L_x_137:
[----:B-1----:R1:W2:Y:S02]  /*ae40*/  SYNCS.PHASECHK.TRANS64.TRYWAIT P0, [R0+URZ+0x90], R5 ;  /* 0x00009005000075a7 */ /* 0x0022a400080011ff */
[----:B--2---:R-:W-:Y:S05]  /*ae50*/  @!P0 NANOSLEEP.SYNCS 0x989680 ;  /* 0x009896800000895d */ /* 0x004fea0003900000 */
[----:B------:R-:W2:Y:S02]  /*ae60*/  @!P0 SYNCS.PHASECHK.TRANS64 P0, [R0+URZ+0x90], R5 ;  /* 0x00009005000085a7 */ /* 0x000ea400080010ff */
[----:B--2---:R-:W-:Y:S05]  /*ae70*/  @!P0 BRA `(.L_x_137) ;  /* 0xfffffffc00f08947 */ /* 0x004fea000383ffff */
[----:B------:R-:W-:Y:S05]  /*ae80*/  BRA `(.L_x_138) ;  /* 0xffffff7400d07947 */ /* 0x000fea000383ffff */
.L_x_42:
[----:B-1----:R1:W2:Y:S02]  /*ae90*/  SYNCS.PHASECHK.TRANS64.TRYWAIT P1, [R0+URZ+0x80], R5 ;  /* 0x00008005000075a7 */ /* 0x0022a400080211ff */
[----:B--2---:R-:W-:Y:S05]  /*aea0*/  @!P1 NANOSLEEP.SYNCS 0x989680 ;  /* 0x009896800000995d */ /* 0x004fea0003900000 */
[----:B------:R-:W2:Y:S02]  /*aeb0*/  @!P1 SYNCS.PHASECHK.TRANS64 P1, [R0+URZ+0x80], R5 ;  /* 0x00008005000095a7 */ /* 0x000ea400080210ff */
[----:B--2---:R-:W-:Y:S05]  /*aec0*/  @!P1 BRA `(.L_x_42) ;  /* 0xfffffffc00f09947 */ /* 0x004fea000383ffff */
[----:B------:R-:W-:Y:S05]  /*aed0*/  BRA `(.L_x_139) ;  /* 0xffffff7800007947 */ /* 0x000fea000383ffff */
.L_x_45:
[----:B------:R-:W-:-:S07]  /*aee0*/  MOV R0, UR5 ;  /* 0x0000000500007c02 */ /* 0x000fce0008000f00 */
.L_x_140:
[----:B-1----:R1:W2:Y:S02]  /*aef0*/  SYNCS.PHASECHK.TRANS64.TRYWAIT P0, [R0+URZ+0x90], R3 ;  /* 0x00009003000075a7 */ /* 0x0022a400080011ff */
[----:B--2---:R-:W-:Y:S05]  /*af00*/  @!P0 NANOSLEEP.SYNCS 0x989680 ;  /* 0x009896800000895d */ /* 0x004fea0003900000 */
[----:B------:R-:W2:Y:S02]  /*af10*/  @!P0 SYNCS.PHASECHK.TRANS64 P0, [R0+URZ+0x90], R3 ;  /* 0x00009003000085a7 */ /* 0x000ea400080010ff */
[----:B--2---:R-:W-:Y:S05]  /*af20*/  @!P0 BRA `(.L_x_140) ;  /* 0xfffffffc00f08947 */ /* 0x004fea000383ffff */
[----:B------:R-:W-:Y:S05]  /*af30*/  BRA `(.L_x_44) ;  /* 0xffffff7800547947 */ /* 0x000fea000383ffff */
.L_x_52:
[----:B-1----:R1:W2:Y:S02]  /*af40*/  SYNCS.PHASECHK.TRANS64.TRYWAIT P1, [R0+URZ+0x80], R5 ;  /* 0x00008005000075a7 */ /* 0x0022a400080211ff */
[----:B--2---:R-:W-:Y:S05]  /*af50*/  @!P1 NANOSLEEP.SYNCS 0x989680 ;  /* 0x009896800000995d */ /* 0x004fea0003900000 */
[----:B------:R-:W2:Y:S02]  /*af60*/  @!P1 SYNCS.PHASECHK.TRANS64 P1, [R0+URZ+0x80], R5 ;  /* 0x00008005000095a7 */ /* 0x000ea400080210ff */
[----:B--2---:R-:W-:Y:S05]  /*af70*/  @!P1 BRA `(.L_x_52) ;  /* 0xfffffffc00f09947 */ /* 0x004fea000383ffff */
[----:B------:R-:W-:Y:S05]  /*af80*/  BRA `(.L_x_141) ;  /* 0xffffff7c00c47947 */ /* 0x000fea000383ffff */
.L_x_53:
[----:B------:R-:W-:-:S07]  /*af90*/  MOV R3, UR7 ;  /* 0x0000000700037c02 */ /* 0x000fce0008000f00 */
.L_x_142:
[----:B-1----:R1:W2:Y:S02]  /*afa0*/  SYNCS.PHASECHK.TRANS64.TRYWAIT P0, [R3+URZ+0xb0], R0 ;  /* 0x0000b000030075a7 */ /* 0x0022a400080011ff */
[----:B--2---:R-:W-:Y:S05]  /*afb0*/  @!P0 NANOSLEEP.SYNCS 0x989680 ;  /* 0x009896800000895d */ /* 0x004fea0003900000 */
[----:B------:R-:W2:Y:S02]  /*afc0*/  @!P0 SYNCS.PHASECHK.TRANS64 P0, [R3+URZ+0xb0], R0 ;  /* 0x0000b000030085a7 */ /* 0x000ea400080010ff */
[----:B--2---:R-:W-:Y:S05]  /*afd0*/  @!P0 BRA `(.L_x_142) ;  /* 0xfffffffc00f08947 */ /* 0x004fea000383ffff */
[----:B------:R-:W-:Y:S05]  /*afe0*/  BRA `(.L_x_143) ;  /* 0xffffff7c00fc7947 */ /* 0x000fea000383ffff */
.L_x_56:
[----:B------:R-:W-:Y:S07]  /*aff0*/  MOV R0, UR6 ;  /* 0x0000000600007c02 */ /* 0x000fee0008000f00 */
.L_x_144:
[----:B-1----:R1:W2:Y:S02]  /*b000*/  SYNCS.PHASECHK.TRANS64.TRYWAIT P0, [R0+URZ], R3 ;  /* 0x00000003000075a7 */ /* 0x0022a400080011ff */
[----:B--2---:R-:W-:Y:S05]  /*b010*/  @!P0 NANOSLEEP.SYNCS 0x989680 ;  /* 0x009896800000895d */ /* 0x004fea0003900000 */
[----:B------:R-:W2:Y:S02]  /*b020*/  @!P0 SYNCS.PHASECHK.TRANS64 P0, [R0+URZ], R3 ;  /* 0x00000003000085a7 */ /* 0x000ea400080010ff */
[----:B--2---:R-:W-:Y:S05]  /*b030*/  @!P0 BRA `(.L_x_144) ;  /* 0xfffffffc00f08947 */ /* 0x004fea000383ffff */
[----:B------:R-:W-:Y:S05]  /*b040*/  BRA `(.L_x_55) ;  /* 0xffffff8000187947 */ /* 0x000fea000383ffff */
.L_x_59:
[----:B------:R-:W-:-:S07]  /*b050*/  MOV R0, UR6 ;  /* 0x0000000600007c02 */ /* 0x000fce0008000f00 */
.L_x_145:
[----:B--2---:R2:W4:Y:S02]  /*b060*/  SYNCS.PHASECHK.TRANS64.TRYWAIT P0, [R0+URZ], R3 ;  /* 0x00000003000075a7 */ /* 0x00452400080011ff */
[----:B----4-:R-:W-:Y:S05]  /*b070*/  @!P0 NANOSLEEP.SYNCS 0x989680 ;  /* 0x009896800000895d */ /* 0x010fea0003900000 */
[----:B------:R-:W4:Y:S02]  /*b080*/  @!P0 SYNCS.PHASECHK.TRANS64 P0, [R0+URZ], R3 ;  /* 0x00000003000085a7 */ /* 0x000f2400080010ff */
[----:B----4-:R-:W-:Y:S05]  /*b090*/  @!P0 BRA `(.L_x_145) ;  /* 0xfffffffc00f08947 */ /* 0x010fea000383ffff */
[----:B------:R-:W-:Y:S05]  /*b0a0*/  BRA `(.L_x_146) ;  /* 0xffffff8000f47947 */ /* 0x000fea000383ffff */
.L_x_60:
[----:B------:R-:W-:-:S07]  /*b0b0*/  MOV R0, UR7 ;  /* 0x0000000700007c02 */ /* 0x000fce0008000f00 */
.L_x_147:
[----:B-1----:R1:W2:Y:S02]  /*b0c0*/  SYNCS.PHASECHK.TRANS64.TRYWAIT P0, [R0+URZ], R3 ;  /* 0x00000003000075a7 */ /* 0x0022a400080011ff */
[----:B--2---:R-:W-:Y:S05]  /*b0d0*/  @!P0 NANOSLEEP.SYNCS 0x989680 ;  /* 0x009896800000895d */ /* 0x004fea0003900000 */
[----:B------:R-:W2:Y:S02]  /*b0e0*/  @!P0 SYNCS.PHASECHK.TRANS64 P0, [R0+URZ], R3 ;  /* 0x00000003000085a7 */ /* 0x000ea400080010ff */
[----:B--2---:R-:W-:Y:S05]  /*b0f0*/  @!P0 BRA `(.L_x_147) ;  /* 0xfffffffc00f08947 */ /* 0x004fea000383ffff */
[----:B------:R-:W-:Y:S05]  /*b100*/  BRA `(.L_x_148) ;  /* 0xffffff8400007947 */ /* 0x000fea000383ffff */
.L_x_65:
[----:B--2---:R2:W3:Y:S02]  /*b110*/  SYNCS.PHASECHK.TRANS64.TRYWAIT P0, [R0+URZ+0x80], R3 ;  /* 0x00008003000075a7 */ /* 0x0044e400080011ff */
[----:B---3--:R-:W-:Y:S05]  /*b120*/  @!P0 NANOSLEEP.SYNCS 0x989680 ;  /* 0x009896800000895d */ /* 0x008fea0003900000 */
[----:B------:R-:W3:Y:S02]  /*b130*/  @!P0 SYNCS.PHASECHK.TRANS64 P0, [R0+URZ+0x80], R3 ;  /* 0x00008003000085a7 */ /* 0x000ee400080010ff */
[----:B---3--:R-:W-:Y:S05]  /*b140*/  @!P0 BRA `(.L_x_65) ;  /* 0xfffffffc00f08947 */ /* 0x008fea000383ffff */
[----:B------:R-:W-:Y:S05]  /*b150*/  BRA `(.L_x_149) ;  /* 0xffffff88000c7947 */ /* 0x000fea000383ffff */
.L_x_68:
[----:B------:R-:W-:Y:S07]  /*b160*/  MOV R0, UR7 ;  /* 0x0000000700007c02 */ /* 0x000fee0008000f00 */
.L_x_150:
[----:B--2---:R2:W3:Y:S02]  /*b170*/  SYNCS.PHASECHK.TRANS64.TRYWAIT P0, [R0+URZ+0x78], R3 ;  /* 0x00007803000075a7 */ /* 0x0044e400080011ff */
[----:B---3--:R-:W-:Y:S05]  /*b180*/  @!P0 NANOSLEEP.SYNCS 0x989680 ;  /* 0x009896800000895d */ /* 0x008fea0003900000 */
[----:B------:R-:W3:Y:S02]  /*b190*/  @!P0 SYNCS.PHASECHK.TRANS64 P0, [R0+URZ+0x78], R3 ;  /* 0x00007803000085a7 */ /* 0x000ee400080010ff */
[----:B---3--:R-:W-:Y:S05]  /*b1a0*/  @!P0 BRA `(.L_x_150) ;  /* 0xfffffffc00f08947 */ /* 0x008fea000383ffff */
[----:B------:R-:W-:Y:S05]  /*b1b0*/  BRA `(.L_x_67) ;  /* 0xffffff8800ec7947 */ /* 0x000fea000383ffff */
.L_x_71:
[----:B------:R-:W-:Y:S07]  /*b1c0*/  MOV R3, UR7 ;  /* 0x0000000700037c02 */ /* 0x000fee0008000f00 */
.L_x_151:
[----:B-1----:R1:W2:Y:S02]  /*b1d0*/  SYNCS.PHASECHK.TRANS64.TRYWAIT P0, [R3+URZ+0x50], R12 ;  /* 0x0000500c030075a7 */ /* 0x0022a400080011ff */
[----:B--2---:R-:W-:Y:S05]  /*b1e0*/  @!P0 NANOSLEEP.SYNCS 0x989680 ;  /* 0x009896800000895d */ /* 0x004fea0003900000 */
[----:B------:R-:W2:Y:S02]  /*b1f0*/  @!P0 SYNCS.PHASECHK.TRANS64 P0, [R3+URZ+0x50], R12 ;  /* 0x0000500c030085a7 */ /* 0x000ea400080010ff */
[----:B--2---:R-:W-:Y:S05]  /*b200*/  @!P0 BRA `(.L_x_151) ;  /* 0xfffffffc00f08947 */ /* 0x004fea000383ffff */
[----:B------:R-:W-:Y:S05]  /*b210*/  BRA `(.L_x_152) ;  /* 0xffffff8c00647947 */ /* 0x000fea000383ffff */
.L_x_72:
[----:B-1----:R-:W-:Y:S07]  /*b220*/  MOV R3, UR7 ;  /* 0x0000000700037c02 */ /* 0x002fee0008000f00 */
.L_x_153:
[----:B-1----:R1:W2:Y:S02]  /*b230*/  SYNCS.PHASECHK.TRANS64.TRYWAIT P0, [R3+URZ+0x58], R12 ;  /* 0x0000580c030075a7 */ /* 0x0022a400080011ff */
[----:B--2---:R-:W-:Y:S05]  /*b240*/  @!P0 NANOSLEEP.SYNCS 0x989680 ;  /* 0x009896800000895d */ /* 0x004fea0003900000 */
[----:B------:R-:W2:Y:S02]  /*b250*/  @!P0 SYNCS.PHASECHK.TRANS64 P0, [R3+URZ+0x58], R12 ;  /* 0x0000580c030085a7 */ /* 0x000ea400080010ff */
[----:B--2---:R-:W-:Y:S05]  /*b260*/  @!P0 BRA `(.L_x_153) ;  /* 0xfffffffc00f08947 */ /* 0x004fea000383ffff */
[----:B------:R-:W-:Y:S05]  /*b270*/  BRA `(.L_x_154) ;  /* 0xffffff8c00a07947 */ /* 0x000fea000383ffff */
.L_x_73:
[----:B-1----:R-:W-:Y:S07]  /*b280*/  MOV R3, UR7 ;  /* 0x0000000700037c02 */ /* 0x002fee0008000f00 */
.L_x_155:
[----:B-1----:R1:W2:Y:S02]  /*b290*/  SYNCS.PHASECHK.TRANS64.TRYWAIT P0, [R3+URZ+0x60], R12 ;  /* 0x0000600c030075a7 */ /* 0x0022a400080011ff */
[----:B--2---:R-:W-:Y:S05]  /*b2a0*/  @!P0 NANOSLEEP.SYNCS 0x989680 ;  /* 0x009896800000895d */ /* 0x004fea0003900000 */
[----:B------:R-:W2:Y:S02]  /*b2b0*/  @!P0 SYNCS.PHASECHK.TRANS64 P0, [R3+URZ+0x60], R12 ;  /* 0x0000600c030085a7 */ /* 0x000ea400080010ff */
[----:B--2---:R-:W-:Y:S05]  /*b2c0*/  @!P0 BRA `(.L_x_155) ;  /* 0xfffffffc00f08947 */ /* 0x004fea000383ffff */
[----:B------:R-:W-:Y:S05]  /*b2d0*/  BRA `(.L_x_156) ;  /* 0xffffff8c00e87947 */ /* 0x000fea000383ffff */
.L_x_74:
[----:B------:R-:W-:Y:S07]  /*b2e0*/  MOV R3, UR7 ;  /* 0x0000000700037c02 */ /* 0x000fee0008000f00 */
.L_x_157:
[----:B-1----:R1:W2:Y:S02]  /*b2f0*/  SYNCS.PHASECHK.TRANS64.TRYWAIT P0, [R3+URZ+0x68], R12 ;  /* 0x0000680c030075a7 */ /* 0x0022a400080011ff */
[----:B--2---:R-:W-:Y:S05]  /*b300*/  @!P0 NANOSLEEP.SYNCS 0x989680 ;  /* 0x009896800000895d */ /* 0x004fea0003900000 */
[----:B------:R-:W2:Y:S02]  /*b310*/  @!P0 SYNCS.PHASECHK.TRANS64 P0, [R3+URZ+0x68], R12 ;  /* 0x0000680c030085a7 */ /* 0x000ea400080010ff */
[----:B--2---:R-:W-:Y:S05]  /*b320*/  @!P0 BRA `(.L_x_157) ;  /* 0xfffffffc00f08947 */ /* 0x004fea000383ffff */
[----:B------:R-:W-:Y:S05]  /*b330*/  BRA `(.L_x_158) ;  /* 0xffffff9000707947 */ /* 0x000fea000383ffff */
.L_x_76:
[----:B------:R-:W-:-:S07]  /*b340*/  MOV R0, UR7 ;  /* 0x0000000700007c02 */ /* 0x000fce0008000f00 */
.L_x_159:
[----:B-1----:R1:W3:Y:S02]  /*b350*/  SYNCS.PHASECHK.TRANS64.TRYWAIT P0, [R0+URZ+0x50], R3 ;  /* 0x00005003000075a7 */ /* 0x0022e400080011ff */
[----:B---3--:R-:W-:Y:S05]  /*b360*/  @!P0 NANOSLEEP.SYNCS 0x989680 ;  /* 0x009896800000895d */ /* 0x008fea0003900000 */
[----:B------:R-:W3:Y:S02]  /*b370*/  @!P0 SYNCS.PHASECHK.TRANS64 P0, [R0+URZ+0x50], R3 ;  /* 0x00005003000085a7 */ /* 0x000ee400080010ff */
[----:B---3--:R-:W-:Y:S05]  /*b380*/  @!P0 BRA `(.L_x_159) ;  /* 0xfffffffc00f08947 */ /* 0x008fea000383ffff */
[----:B------:R-:W-:Y:S05]  /*b390*/  BRA `(.L_x_160) ;  /* 0xffffff9000e07947 */ /* 0x000fea000383ffff */
.L_x_77:
[----:B-1----:R-:W-:-:S07]  /*b3a0*/  MOV R0, UR7 ;  /* 0x0000000700007c02 */ /* 0x002fce0008000f00 */
.L_x_161:
[----:B-1----:R1:W3:Y:S02]  /*b3b0*/  SYNCS.PHASECHK.TRANS64.TRYWAIT P0, [R0+URZ+0x58], R3 ;  /* 0x00005803000075a7 */ /* 0x0022e400080011ff */
[----:B---3--:R-:W-:Y:S05]  /*b3c0*/  @!P0 NANOSLEEP.SYNCS 0x989680 ;  /* 0x009896800000895d */ /* 0x008fea0003900000 */
[----:B------:R-:W3:Y:S02]  /*b3d0*/  @!P0 SYNCS.PHASECHK.TRANS64 P0, [R0+URZ+0x58], R3 ;  /* 0x00005803000085a7 */ /* 0x000ee400080010ff */
[----:B---3--:R-:W-:Y:S05]  /*b3e0*/  @!P0 BRA `(.L_x_161) ;  /* 0xfffffffc00f08947 */ /* 0x008fea000383ffff */
[----:B------:R-:W-:Y:S05]  /*b3f0*/  BRA `(.L_x_162) ;  /* 0xffffff9000d07947 */ /* 0x000fea000383ffff */
.L_x_78:
[----:B-1----:R-:W-:-:S07]  /*b400*/  MOV R0, UR7 ;  /* 0x0000000700007c02 */ /* 0x002fce0008000f00 */
.L_x_163:
[----:B-1----:R1:W3:Y:S02]  /*b410*/  SYNCS.PHASECHK.TRANS64.TRYWAIT P0, [R0+URZ+0x60], R3 ;  /* 0x00006003000075a7 */ /* 0x0022e400080011ff */
[----:B---3--:R-:W-:Y:S05]  /*b420*/  @!P0 NANOSLEEP.SYNCS 0x989680 ;  /* 0x009896800000895d */ /* 0x008fea0003900000 */
[----:B------:R-:W3:Y:S02]  /*b430*/  @!P0 SYNCS.PHASECHK.TRANS64 P0, [R0+URZ+0x60], R3 ;  /* 0x00006003000085a7 */ /* 0x000ee400080010ff */
[----:B---3--:R-:W-:Y:S05]  /*b440*/  @!P0 BRA `(.L_x_163) ;  /* 0xfffffffc00f08947 */ /* 0x008fea000383ffff */
[----:B------:R-:W-:Y:S05]  /*b450*/  BRA `(.L_x_164) ;  /* 0xffffff9000c07947 */ /* 0x000fea000383ffff */
.L_x_80:
[----:B--2---:R2:W4:Y:S02]  /*b460*/  SYNCS.PHASECHK.TRANS64.TRYWAIT P0, [R0+URZ+0x80], R3 ;  /* 0x00008003000075a7 */ /* 0x00452400080011ff */
[----:B----4-:R-:W-:Y:S05]  /*b470*/  @!P0 NANOSLEEP.SYNCS 0x989680 ;  /* 0x009896800000895d */ /* 0x010fea0003900000 */
[----:B------:R-:W4:Y:S02]  /*b480*/  @!P0 SYNCS.PHASECHK.TRANS64 P0, [R0+URZ+0x80], R3 ;  /* 0x00008003000085a7 */ /* 0x000f2400080010ff */
[----:B----4-:R-:W-:Y:S05]  /*b490*/  @!P0 BRA `(.L_x_80) ;  /* 0xfffffffc00f08947 */ /* 0x010fea000383ffff */
[----:B------:R-:W-:Y:S05]  /*b4a0*/  BRA `(.L_x_165) ;  /* 0xffffff9400947947 */ /* 0x000fea000383ffff */
.L_x_91:
[----:B-1----:R-:W-:Y:S04]  /*b4b0*/  MOV R2, UR48 ;  /* 0x0000003000027c02 */ /* 0x002fe80008000f00 */
[----:B------:R1:W3:Y:S03]  /*b4c0*/  SYNCS.PHASECHK.TRANS64.TRYWAIT P1, [R2+URZ+0x30], R3 ;  /* 0x00003003020075a7 */ /* 0x0002e600080211ff */
[----:B---3--:R-:W-:Y:S05]  /*b4d0*/  @!P1 NANOSLEEP.SYNCS 0x989680 ;  /* 0x009896800000995d */ /* 0x008fea0003900000 */
[----:B------:R-:W3:Y:S02]  /*b4e0*/  @!P1 SYNCS.PHASECHK.TRANS64 P1, [R2+URZ+0x30], R3 ;  /* 0x00003003020095a7 */ /* 0x000ee400080210ff */
[----:B---3--:R-:W-:Y:S05]  /*b4f0*/  @!P1 BRA `(.L_x_91) ;  /* 0xfffffffc00ec9947 */ /* 0x008fea000383ffff */
[----:B------:R-:W-:Y:S05]  /*b500*/  BRA `(.L_x_90) ;  /* 0xffffffa400147947 */ /* 0x000fea000383ffff */
.L_x_93:
[----:B-1----:R1:W4:Y:S02]  /*b510*/  SYNCS.PHASECHK.TRANS64.TRYWAIT P0, [R87+URZ+0xa0], R0 ;  /* 0x0000a000570075a7 */ /* 0x00232400080011ff */
[----:B----4-:R-:W-:Y:S05]  /*b520*/  @!P0 NANOSLEEP.SYNCS 0x989680 ;  /* 0x009896800000895d */ /* 0x010fea0003900000 */
[----:B------:R-:W4:Y:S02]  /*b530*/  @!P0 SYNCS.PHASECHK.TRANS64 P0, [R87+URZ+0xa0], R0 ;  /* 0x0000a000570085a7 */ /* 0x000f2400080010ff */
[----:B----4-:R-:W-:Y:S05]  /*b540*/  @!P0 BRA `(.L_x_93) ;  /* 0xfffffffc00f08947 */ /* 0x010fea000383ffff */
[----:B------:R-:W-:Y:S05]  /*b550*/  BRA `(.L_x_92) ;  /* 0xffffffa4004c7947 */ /* 0x000fea000383ffff */
.L_x_102:
[----:B--2---:R2:W4:Y:S02]  /*b560*/  SYNCS.PHASECHK.TRANS64.TRYWAIT P0, [R3+URZ+0x30], R0 ;  /* 0x00003000030075a7 */ /* 0x00452400080011ff */
[----:B----4-:R-:W-:Y:S05]  /*b570*/  @!P0 NANOSLEEP.SYNCS 0x989680 ;  /* 0x009896800000895d */ /* 0x010fea0003900000 */
[----:B------:R-:W4:Y:S02]  /*b580*/  @!P0 SYNCS.PHASECHK.TRANS64 P0, [R3+URZ+0x30], R0 ;  /* 0x00003000030085a7 */ /* 0x000f2400080010ff */
[----:B----4-:R-:W-:Y:S05]  /*b590*/  @!P0 BRA `(.L_x_102) ;  /* 0xfffffffc00f08947 */ /* 0x010fea000383ffff */
[----:B------:R-:W-:Y:S05]  /*b5a0*/  BRA `(.L_x_101) ;  /* 0xffffffb400f87947 */ /* 0x000fea000383ffff */
.L_x_110:
[----:B-1----:R1:W4:Y:S02]  /*b5b0*/  SYNCS.PHASECHK.TRANS64.TRYWAIT P0, [R0+URZ+0x30], R7 ;  /* 0x00003007000075a7 */ /* 0x00232400080011ff */
[----:B----4-:R-:W-:Y:S05]  /*b5c0*/  @!P0 NANOSLEEP.SYNCS 0x989680 ;  /* 0x009896800000895d */ /* 0x010fea0003900000 */
[----:B------:R-:W4:Y:S02]  /*b5d0*/  @!P0 SYNCS.PHASECHK.TRANS64 P0, [R0+URZ+0x30], R7 ;  /* 0x00003007000085a7 */ /* 0x000f2400080010ff */
[----:B----4-:R-:W-:Y:S05]  /*b5e0*/  @!P0 BRA `(.L_x_110) ;  /* 0xfffffffc00f08947 */ /* 0x010fea000383ffff */
[----:B------:R-:W-:Y:S05]  /*b5f0*/  BRA `(.L_x_109) ;  /* 0xffffffc800ec7947 */ /* 0x000fea000383ffff */
.L_x_118:
[----:B-1----:R1:W2:Y:S02]  /*b600*/  SYNCS.PHASECHK.TRANS64.TRYWAIT P0, [R3+URZ+0x30], R0 ;  /* 0x00003000030075a7 */ /* 0x0022a400080011ff */
[----:B--2---:R-:W-:Y:S05]  /*b610*/  @!P0 NANOSLEEP.SYNCS 0x989680 ;  /* 0x009896800000895d */ /* 0x004fea0003900000 */
[----:B------:R-:W2:Y:S02]  /*b620*/  @!P0 SYNCS.PHASECHK.TRANS64 P0, [R3+URZ+0x30], R0 ;  /* 0x00003000030085a7 */ /* 0x000ea400080010ff */
[----:B--2---:R-:W-:Y:S05]  /*b630*/  @!P0 BRA `(.L_x_118) ;  /* 0xfffffffc00f08947 */ /* 0x004fea000383ffff */
[----:B------:R-:W-:Y:S05]  /*b640*/  BRA `(.L_x_117) ;  /* 0xffffffdc00e07947 */ /* 0x000fea000383ffff */
        .weak           $__internal_0_$__cuda_sm10x_tcgen05_guardrail_trap_col_being_dealloced_not_returned_by_alloc
        .type           $__internal_0_$__cuda_sm10x_tcgen05_guardrail_trap_col_being_dealloced_not_returned_by_alloc,@function
        .size           $__internal_0_$__cuda_sm10x_tcgen05_guardrail_trap_col_being_dealloced_not_returned_by_alloc,($__internal_1_$__cuda_sm10x_tcgen05_guardrail_trap_phase_invalid_during_alloc - $__internal_0_$__cuda_sm10x_tcgen05_guardrail_trap_col_being_dealloced_not_returned_by_alloc)
$__internal_0_$__cuda_sm10x_tcgen05_guardrail_trap_col_being_dealloced_not_returned_by_alloc:
[----:B------:R-:W-:Y:S05]  /*b650*/  BPT.TRAP 0x1 ;  /* 0x000000040000795c */ /* 0x000fea0000300000 */
[----:B------:R-:W-:-:S04]  /*b660*/  HFMA2 R3, -RZ, RZ, 0, 0 ;  /* 0x00000000ff037431 */ /* 0x000fc800000001ff */
[----:B------:R-:W-:Y:S05]  /*b670*/  RET.REL.NODEC R2 `(_ZN7cutlass13device_kernelINS_4gemm6kernel13GemmUniversalIN4cute5tupleIJiiiiEEENS1_10collective13CollectiveMmaINS1_35MainloopSm100TmaUmmaWarpSpecializedILi3ELi2ELi2ENS5_IJNS4_1CILi1EEESB_SB_EEEEENS5_IJNSA_ILi128EEENSA_ILi256EEENSA_ILi64EEEEEENS_10bfloat16_tENS5_IJlSB_lEEESI_SJ_NS4_8TiledMMAINS4_8MMA_AtomIJNS4_20SM100_MMA_F16BF16_SSISI_SI_fLi128ELi256ELNS4_4UMMA5MajorE0ELSO_0ELNSN_7ScaleInE0ELSP_0EEEEEENS4_6LayoutISC_NS5_IJNSA_ILi0EEEST_ST_EEEEENS5_IJNS4_10UnderscoreESW_SW_EEEEENS4_13SM90_TMA_LOADENS4_14ComposedLayoutINS4_7SwizzleILi3ELi4ELi3EEENS4_18smem_ptr_flag_bitsILi16EEENSS_INS5_IJNSA_ILi8EEESG_EEENS5_IJSG_SB_EEEEEEEvNS4_8identityESZ_S19_vS1A_EENS_8epilogue10collective18CollectiveEpilogueINS1C_23Sm100TmaWarpSpecializedILi4ELi2ELi64ELb1ELb0EEEJSH_NS5_IJNSS_ISE_SB_EENSS_ISG_SB_EEEEESI_SJ_SI_SJ_NS1C_6fusion15FusionCallbacksIS1G_NS1K_17LinearCombinationISI_fSI_fLNS_15FloatRoundStyleE2EEESH_S1J_JEEENS4_5SM1004TMEM4LOAD26SM100_TMEM_LOAD_32dp32b64xESZ_S19_NS4_39AutoVectorizingCopyWithAssumedAlignmentILi128EEENS4_14SM90_TMA_STOREES19_S1V_S1V_EEEvvEEEEvNT_6ParamsE) ;  /* 0xffffff4802607950 */ /* 0x000fea0003c3ffff */
        .weak           $__internal_1_$__cuda_sm10x_tcgen05_guardrail_trap_phase_invalid_during_alloc
        .type           $__internal_1_$__cuda_sm10x_tcgen05_guardrail_trap_phase_invalid_during_alloc,@function
        .size           $__internal_1_$__cuda_sm10x_tcgen05_guardrail_trap_phase_invalid_during_alloc,($__internal_2_$__cuda_sm10x_tcgen05_guardrail_trap_unallocated_columns_being_dealloced - $__internal_1_$__cuda_sm10x_tcgen05_guardrail_trap_phase_invalid_during_alloc)
$__internal_1_$__cuda_sm10x_tcgen05_guardrail_trap_phase_invalid_during_alloc:
[----:B------:R-:W-:Y:S05]  /*b680*/  BPT.TRAP 0x1 ;  /* 0x000000040000795c */ /* 0x000fea0000300000 */
[----:B------:R-:W-:-:S04]  /*b690*/  MOV R3, 0x0 ;  /* 0x0000000000037802 */ /* 0x000fc80000000f00 */
[----:B------:R-:W-:Y:S05]  /*b6a0*/  RET.REL.NODEC R2 `(_ZN7cutlass13device_kernelINS_4gemm6kernel13GemmUniversalIN4cute5tupleIJiiiiEEENS1_10collective13CollectiveMmaINS1_35MainloopSm100TmaUmmaWarpSpecializedILi3ELi2ELi2ENS5_IJNS4_1CILi1EEESB_SB_EEEEENS5_IJNSA_ILi128EEENSA_ILi256EEENSA_ILi64EEEEEENS_10bfloat16_tENS5_IJlSB_lEEESI_SJ_NS4_8TiledMMAINS4_8MMA_AtomIJNS4_20SM100_MMA_F16BF16_SSISI_SI_fLi128ELi256ELNS4_4UMMA5MajorE0ELSO_0ELNSN_7ScaleInE0ELSP_0EEEEEENS4_6LayoutISC_NS5_IJNSA_ILi0EEEST_ST_EEEEENS5_IJNS4_10UnderscoreESW_SW_EEEEENS4_13SM90_TMA_LOADENS4_14ComposedLayoutINS4_7SwizzleILi3ELi4ELi3EEENS4_18smem_ptr_flag_bitsILi16EEENSS_INS5_IJNSA_ILi8EEESG_EEENS5_IJSG_SB_EEEEEEEvNS4_8identityESZ_S19_vS1A_EENS_8epilogue10collective18CollectiveEpilogueINS1C_23Sm100TmaWarpSpecializedILi4ELi2ELi64ELb1ELb0EEEJSH_NS5_IJNSS_ISE_SB_EENSS_ISG_SB_EEEEESI_SJ_SI_SJ_NS1C_6fusion15FusionCallbacksIS1G_NS1K_17LinearCombinationISI_fSI_fLNS_15FloatRoundStyleE2EEESH_S1J_JEEENS4_5SM1004TMEM4LOAD26SM100_TMEM_LOAD_32dp32b64xESZ_S19_NS4_39AutoVectorizingCopyWithAssumedAlignmentILi128EEENS4_14SM90_TMA_STOREES19_S1V_S1V_EEEvvEEEEvNT_6ParamsE) ;  /* 0xffffff4802547950 */ /* 0x000fea0003c3ffff */
        .weak           $__internal_2_$__cuda_sm10x_tcgen05_guardrail_trap_unallocated_columns_being_dealloced
        .type           $__internal_2_$__cuda_sm10x_tcgen05_guardrail_trap_unallocated_columns_being_dealloced,@function
        .size           $__internal_2_$__cuda_sm10x_tcgen05_guardrail_trap_unallocated_columns_being_dealloced,(.L_x_167 - $__internal_2_$__cuda_sm10x_tcgen05_guardrail_trap_unallocated_columns_being_dealloced)
$__internal_2_$__cuda_sm10x_tcgen05_guardrail_trap_unallocated_columns_being_dealloced:
[----:B------:R-:W-:Y:S05]  /*b6b0*/  BPT.TRAP 0x1 ;  /* 0x000000040000795c */ /* 0x000fea0000300000 */
[----:B------:R-:W-:-:S04]  /*b6c0*/  HFMA2 R3, -RZ, RZ, 0, 0 ;  /* 0x00000000ff037431 */ /* 0x000fc800000001ff */
[----:B------:R-:W-:Y:S05]  /*b6d0*/  RET.REL.NODEC R2 `(_ZN7cutlass13device_kernelINS_4gemm6kernel13GemmUniversalIN4cute5tupleIJiiiiEEENS1_10collective13CollectiveMmaINS1_35MainloopSm100TmaUmmaWarpSpecializedILi3ELi2ELi2ENS5_IJNS4_1CILi1EEESB_SB_EEEEENS5_IJNSA_ILi128EEENSA_ILi256EEENSA_ILi64EEEEEENS_10bfloat16_tENS5_IJlSB_lEEESI_SJ_NS4_8TiledMMAINS4_8MMA_AtomIJNS4_20SM100_MMA_F16BF16_SSISI_SI_fLi128ELi256ELNS4_4UMMA5MajorE0ELSO_0ELNSN_7ScaleInE0ELSP_0EEEEEENS4_6LayoutISC_NS5_IJNSA_ILi0EEEST_ST_EEEEENS5_IJNS4_10UnderscoreESW_SW_EEEEENS4_13SM90_TMA_LOADENS4_14ComposedLayoutINS4_7SwizzleILi3ELi4ELi3EEENS4_18smem_ptr_flag_bitsILi16EEENSS_INS5_IJNSA_ILi8EEESG_EEENS5_IJSG_SB_EEEEEEEvNS4_8identityESZ_S19_vS1A_EENS_8epilogue10collective18CollectiveEpilogueINS1C_23Sm100TmaWarpSpecializedILi4ELi2ELi64ELb1ELb0EEEJSH_NS5_IJNSS_ISE_SB_EENSS_ISG_SB_EEEEESI_SJ_SI_SJ_NS1C_6fusion15FusionCallbacksIS1G_NS1K_17LinearCombinationISI_fSI_fLNS_15FloatRoundStyleE2EEESH_S1J_JEEENS4_5SM1004TMEM4LOAD26SM100_TMEM_LOAD_32dp32b64xESZ_S19_NS4_39AutoVectorizingCopyWithAssumedAlignmentILi128EEENS4_14SM90_TMA_STOREES19_S1V_S1V_EEEvvEEEEvNT_6ParamsE) ;  /* 0xffffff4802487950 */ /* 0x000fea0003c3ffff */
.L_x_166:
[----:B------:R-:W-:-:S00]  /*b6e0*/  BRA `(.L_x_166) ;  /* 0xfffffffc00fc7947 */ /* 0x000fc0000383ffff */
[----:B------:R-:W-:-:S00]  /*b6f0*/  NOP ;  /* 0x0000000000007918 */ /* 0x000fc00000000000 */
        /* <DEDUP_REMOVED lines=8> */
.L_x_167:


//--------------------- .nv.global.init           --------------------------
	.section	.nv.global.init,"aw",@progbits
.nv.global.init:
	.type		$str$27,@object
	.size		$str$27,($str$28 - $str$27)
$str$27:
        /*0000*/ 	.byte	0x28, 0x61, 0x64, 0x64, 0x72, 0x65, 0x73, 0x73, 0x20, 0x26, 0x20, 0x6d, 0x61, 0x73, 0x6b, 0x29
        /*0010*/ 	.byte	0x20, 0x3d, 0x3d, 0x20, 0x30, 0x00
	.type		$str$28,@object
	.size		$str$28,($str$26 - $str$28)
$str$28:
        /*0016*/ 	.byte	0x2f, 0x74, 0x6d, 0x70, 0x2f, 0x63, 0x75, 0x74, 0x6c, 0x61, 0x73, 0x73, 0x5f, 0x73, 0x77, 0x65
        /*0026*/ 	.byte	0x65, 0x70, 0x5f, 0x73, 0x72, 0x63, 0x2f, 0x69, 0x6e, 0x63, 0x6c, 0x75, 0x64, 0x65, 0x2f, 0x63
        /*0036*/ 	.byte	0x75, 0x74, 0x65, 0x2f, 0x70, 0x6f, 0x69, 0x6e, 0x74, 0x65, 0x72, 0x5f, 0x66, 0x6c, 0x61, 0x67
        /*0046*/ 	.byte	0x67, 0x65, 0x64, 0x2e, 0x68, 0x70, 0x70, 0x00
	.type		$str$26,@object
	.size		$str$26,($str$25 - $str$26)
$str$26:
        /*004e*/ 	.byte	0x2f, 0x74, 0x6d, 0x70, 0x2f, 0x63, 0x75, 0x74, 0x6c, 0x61, 0x73, 0x73, 0x5f, 0x73, 0x77, 0x65
        /*005e*/ 	.byte	0x65, 0x70, 0x5f, 0x73, 0x72, 0x63, 0x2f, 0x69, 0x6e, 0x63, 0x6c, 0x75, 0x64, 0x65, 0x2f, 0x63
        /*006e*/ 	.byte	0x75, 0x74, 0x65, 0x2f, 0x61, 0x74, 0x6f, 0x6d, 0x2f, 0x63, 0x6f, 0x70, 0x79, 0x5f, 0x74, 0x72
        /*007e*/ 	.byte	0x61, 0x69, 0x74, 0x73, 0x5f, 0x73, 0x6d, 0x31, 0x30, 0x30, 0x2e, 0x68, 0x70, 0x70, 0x00
	.type		$str$25,@object
	.size		$str$25,(__unnamed_1 - $str$25)
$str$25:
        /*008d*/ 	.byte	0x28, 0x28, 0x75, 0x69, 0x6e, 0x74, 0x33, 0x32, 0x5f, 0x74, 0x28, 0x74, 0x68, 0x72, 0x65, 0x61
        /*009d*/ 	.byte	0x64, 0x49, 0x64, 0x78, 0x2e, 0x78, 0x29, 0x20, 0x2f, 0x20, 0x33, 0x32, 0x29, 0x20, 0x25, 0x20
        /*00ad*/ 	.byte	0x34, 0x29, 0x20, 0x3d, 0x3d, 0x20, 0x28, 0x28, 0x28, 0x74, 0x6d, 0x65, 0x6d, 0x5f, 0x61, 0x64
        /*00bd*/ 	.byte	0x64, 0x72, 0x20, 0x3e, 0x3e, 0x20, 0x31, 0x36, 0x29, 0x20, 0x2f, 0x20, 0x33, 0x32, 0x29, 0x20
        /*00cd*/ 	.byte	0x25, 0x20, 0x34, 0x29, 0x00
	.type		__unnamed_1,@object
	.size		__unnamed_1,(__unnamed_2 - __unnamed_1)
__unnamed_1:
        /*00d2*/ 	.byte	0x61, 0x75, 0x74, 0x6f, 0x20, 0x63, 0x75, 0x74, 0x65, 0x3a, 0x3a, 0x61, 0x73, 0x5f, 0x70, 0x6f
        /* <DEDUP_REMOVED lines=24> */
        /*0262*/ 	.byte	0x38, 0x31, 0x39, 0x32, 0x3e, 0x3e, 0x3e, 0x3e, 0x5d, 0x00
	.type		__unnamed_2,@object
	.size		__unnamed_2,(.L_2 - __unnamed_2)
__unnamed_2:
        /* <DEDUP_REMOVED lines=43> */
        /*051c*/ 	.byte	0x74, 0x65, 0x3a, 0x3a, 0x43, 0x3c, 0x30, 0x3e, 0x3e, 0x3e, 0x3e, 0x5d, 0x00
.L_2:


//--------------------- .nv.shared._ZN7cutlass13device_kernelINS_4gemm6kernel13GemmUniversalIN4cute5tupleIJiiiiEEENS1_10collective13CollectiveMmaINS1_35MainloopSm100TmaUmmaWarpSpecializedILi3ELi2ELi2ENS5_IJNS4_1CILi1EEESB_SB_EEEEENS5_IJNSA_ILi128EEENSA_ILi256EEENSA_ILi64EEEEEENS_10bfloat16_tENS5_IJlSB_lEEESI_SJ_NS4_8TiledMMAINS4_8MMA_AtomIJNS4_20SM100_MMA_F16BF16_SSISI_SI_fLi128ELi256ELNS4_4UMMA5MajorE0ELSO_0ELNSN_7ScaleInE0ELSP_0EEEEEENS4_6LayoutISC_NS5_IJNSA_ILi0EEEST_ST_EEEEENS5_IJNS4_10UnderscoreESW_SW_EEEEENS4_13SM90_TMA_LOADENS4_14ComposedLayoutINS4_7SwizzleILi3ELi4ELi3EEENS4_18smem_ptr_flag_bitsILi16EEENSS_INS5_IJNSA_ILi8EEESG_EEENS5_IJSG_SB_EEEEEEEvNS4_8identityESZ_S19_vS1A_EENS_8epilogue10collective18CollectiveEpilogueINS1C_23Sm100TmaWarpSpecializedILi4ELi2ELi64ELb1ELb0EEEJSH_NS5_IJNSS_ISE_SB_EENSS_ISG_SB_EEEEESI_SJ_SI_SJ_NS1C_6fusion15FusionCallbacksIS1G_NS1K_17LinearCombinationISI_fSI_fLNS_15FloatRoundStyleE2EEESH_S1J_JEEENS4_5SM1004TMEM4LOAD26SM100_TMEM_LOAD_32dp32b64xESZ_S19_NS4_39AutoVectorizingCopyWithAssumedAlignmentILi128EEENS4_14SM90_TMA_STOREES19_S1V_S1V_EEEvvEEEEvNT_6ParamsE --------------------------
	.section	.nv.shared._ZN7cutlass13device_kernelINS_4gemm6kernel13GemmUniversalIN4cute5tupleIJiiiiEEENS1_10collective13CollectiveMmaINS1_35MainloopSm100TmaUmmaWarpSpecializedILi3ELi2ELi2ENS5_IJNS4_1CILi1EEESB_SB_EEEEENS5_IJNSA_ILi128EEENSA_ILi256EEENSA_ILi64EEEEEENS_10bfloat16_tENS5_IJlSB_lEEESI_SJ_NS4_8TiledMMAINS4_8MMA_AtomIJNS4_20SM100_MMA_F16BF16_SSISI_SI_fLi128ELi256ELNS4_4UMMA5MajorE0ELSO_0ELNSN_7ScaleInE0ELSP_0EEEEEENS4_6LayoutISC_NS5_IJNSA_ILi0EEEST_ST_EEEEENS5_IJNS4_10UnderscoreESW_SW_EEEEENS4_13SM90_TMA_LOADENS4_14ComposedLayoutINS4_7SwizzleILi3ELi4ELi3EEENS4_18smem_ptr_flag_bitsILi16EEENSS_INS5_IJNSA_ILi8EEESG_EEENS5_IJSG_SB_EEEEEEEvNS4_8identityESZ_S19_vS1A_EENS_8epilogue10collective18CollectiveEpilogueINS1C_23Sm100TmaWarpSpecializedILi4ELi2ELi64ELb1ELb0EEEJSH_NS5_IJNSS_ISE_SB_EENSS_ISG_SB_EEEEESI_SJ_SI_SJ_NS1C_6fusion15FusionCallbacksIS1G_NS1K_17LinearCombinationISI_fSI_fLNS_15FloatRoundStyleE2EEESH_S1J_JEEENS4_5SM1004TMEM4LOAD26SM100_TMEM_LOAD_32dp32b64xESZ_S19_NS4_39AutoVectorizingCopyWithAssumedAlignmentILi128EEENS4_14SM90_TMA_STOREES19_S1V_S1V_EEEvvEEEEvNT_6ParamsE,"aw",@nobits
	.sectionflags	@""
	.align	16
	.zero		1024


//--------------------- .nv.shared.reserved.0     --------------------------
	.section	.nv.shared.reserved.0,"aw",@nobits
	.weak		__nv_reservedSMEM_offset_0_alias
	.size		__nv_reservedSMEM_offset_0_alias, 0, 64
	.other		__nv_reservedSMEM_offset_0_alias,@"STO_CUDA_RESERVED_SHARED STV_DEFAULT"
__nv_reservedSMEM_offset_0_alias:
	.zero		0
.nv.shared.reserved.0:
	.zero		64
	.weak		__nv_reservedSMEM_tcgen05_partition
	.type		__nv_reservedSMEM_tcgen05_partition,@object
	.size		__nv_reservedSMEM_tcgen05_partition,(.L_0 - __nv_reservedSMEM_tcgen05_partition)
__nv_reservedSMEM_tcgen05_partition:
	.zero		32
.L_0:


//--------------------- .nv.global                --------------------------
	.section	.nv.global,"aw",@nobits
.nv.global:
	.type		_ZN39_INTERNAL_9562e3d0_4_k_cu_02277c54_76414cute1_E,@object
	.size		_ZN39_INTERNAL_9562e3d0_4_k_cu_02277c54_76414cute1_E,(_ZN39_INTERNAL_9562e3d0_4_k_cu_02277c54_76414cuda3std3__45__cpo6cbeginE - _ZN39_INTERNAL_9562e3d0_4_k_cu_02277c54_76414cute1_E)
_ZN39_INTERNAL_9562e3d0_4_k_cu_02277c54_76414cute1_E:
	.zero		1
	.type		_ZN39_INTERNAL_9562e3d0_4_k_cu_02277c54_76414cuda3std3__45__cpo6cbeginE,@object
	.size		_ZN39_INTERNAL_9562e3d0_4_k_cu_02277c54_76414cuda3std3__45__cpo6cbeginE,(_ZN39_INTERNAL_9562e3d0_4_k_cu_02277c54_76414cuda3std3__48in_placeE - _ZN39_INTERNAL_9562e3d0_4_k_cu_02277c54_76414cuda3std3__45__cpo6cbeginE)
_ZN39_INTERNAL_9562e3d0_4_k_cu_02277c54_76414cuda3std3__45__cpo6cbeginE:
	.zero		1
	.type		_ZN39_INTERNAL_9562e3d0_4_k_cu_02277c54_76414cuda3std3__48in_placeE,@object
	.size		_ZN39_INTERNAL_9562e3d0_4_k_cu_02277c54_76414cuda3std3__48in_placeE,(_ZN39_INTERNAL_9562e3d0_4_k_cu_02277c54_76414cuda3std6ranges3__45__cpo9iter_moveE - _ZN39_INTERNAL_9562e3d0_4_k_cu_02277c54_76414cuda3std3__48in_placeE)
_ZN39_INTERNAL_9562e3d0_4_k_cu_02277c54_76414cuda3std3__48in_placeE:
	.zero		1
	.type		_ZN39_INTERNAL_9562e3d0_4_k_cu_02277c54_76414cuda3std6ranges3__45__cpo9iter_moveE,@object
	.size		_ZN39_INTERNAL_9562e3d0_4_k_cu_02277c54_76414cuda3std6ranges3__45__cpo9iter_moveE,(_ZN39_INTERNAL_9562e3d0_4_k_cu_02277c54_76414cuda3std3__45__cpo5beginE - _ZN39_INTERNAL_9562e3d0_4_k_cu_02277c54_76414cuda3std6ranges3__45__cpo9iter_moveE)
_ZN39_INTERNAL_9562e3d0_4_k_cu_02277c54_76414cuda3std6ranges3__45__cpo9iter_moveE:
	.zero		1
	.type		_ZN39_INTERNAL_9562e3d0_4_k_cu_02277c54_76414cuda3std3__45__cpo5beginE,@object
	.size		_ZN39_INTERNAL_9562e3d0_4_k_cu_02277c54_76414cuda3std3__45__cpo5beginE,(_ZN39_INTERNAL_9562e3d0_4_k_cu_02277c54_76414cuda3std3__441_GLOBAL__N__9562e3d0_4_k_cu_02277c54_76416ignoreE - _ZN39_INTERNAL_9562e3d0_4_k_cu_02277c54_76414cuda3std3__45__cpo5beginE)
_ZN39_INTERNAL_9562e3d0_4_k_cu_02277c54_76414cuda3std3__45__cpo5beginE:
	.zero		1
	.type		_ZN39_INTERNAL_9562e3d0_4_k_cu_02277c54_76414cuda3std3__441_GLOBAL__N__9562e3d0_4_k_cu_02277c54_76416ignoreE,@object
	.size		_ZN39_INTERNAL_9562e3d0_4_k_cu_02277c54_76414cuda3std3__441_GLOBAL__N__9562e3d0_4_k_cu_02277c54_76416ignoreE,(_ZN39_INTERNAL_9562e3d0_4_k_cu_02277c54_76414cute7productE - _ZN39_INTERNAL_9562e3d0_4_k_cu_02277c54_76414cuda3std3__441_GLOBAL__N__9562e3d0_4_k_cu_02277c54_76416ignoreE)
_ZN39_INTERNAL_9562e3d0_4_k_cu_02277c54_76414cuda3std3__441_GLOBAL__N__9562e3d0_4_k_cu_02277c54_76416ignoreE:
	.zero		1
	.type		_ZN39_INTERNAL_9562e3d0_4_k_cu_02277c54_76414cute7productE,@object
	.size		_ZN39_INTERNAL_9562e3d0_4_k_cu_02277c54_76414cute7productE,(_ZN39_INTERNAL_9562e3d0_4_k_cu_02277c54_76414cuda3std3__45__cpo3endE - _ZN39_INTERNAL_9562e3d0_4_k_cu_02277c54_76414cute7productE)
_ZN39_INTERNAL_9562e3d0_4_k_cu_02277c54_76414cute7productE:
	.zero		1
	.type		_ZN39_INTERNAL_9562e3d0_4_k_cu_02277c54_76414cuda3std3__45__cpo3endE,@object
	.size		_ZN39_INTERNAL_9562e3d0_4_k_cu_02277c54_76414cuda3std3__45__cpo3endE,(_ZN39_INTERNAL_9562e3d0_4_k_cu_02277c54_76414cuda3std3__419piecewise_constructE - _ZN39_INTERNAL_9562e3d0_4_k_cu_02277c54_76414cuda3std3__45__cpo3endE)
_ZN39_INTERNAL_9562e3d0_4_k_cu_02277c54_76414cuda3std3__45__cpo3endE:
	.zero		1
	.type		_ZN39_INTERNAL_9562e3d0_4_k_cu_02277c54_76414cuda3std3__419piecewise_constructE,@object
	.size		_ZN39_INTERNAL_9562e3d0_4_k_cu_02277c54_76414cuda3std3__419piecewise_constructE,(_ZN39_INTERNAL_9562e3d0_4_k_cu_02277c54_76414cuda3std3__45__cpo4cendE - _ZN39_INTERNAL_9562e3d0_4_k_cu_02277c54_76414cuda3std3__419piecewise_constructE)
_ZN39_INTERNAL_9562e3d0_4_k_cu_02277c54_76414cuda3std3__419piecewise_constructE:
	.zero		1
	.type		_ZN39_INTERNAL_9562e3d0_4_k_cu_02277c54_76414cuda3std3__45__cpo4cendE,@object
	.size		_ZN39_INTERNAL_9562e3d0_4_k_cu_02277c54_76414cuda3std3__45__cpo4cendE,(_ZN39_INTERNAL_9562e3d0_4_k_cu_02277c54_76414cuda3std6ranges3__45__cpo4swapE - _ZN39_INTERNAL_9562e3d0_4_k_cu_02277c54_76414cuda3std3__45__cpo4cendE)
_ZN39_INTERNAL_9562e3d0_4_k_cu_02277c54_76414cuda3std3__45__cpo4cendE:
	.zero		1
	.type		_ZN39_INTERNAL_9562e3d0_4_k_cu_02277c54_76414cuda3std6ranges3__45__cpo4swapE,@object
	.size		_ZN39_INTERNAL_9562e3d0_4_k_cu_02277c54_76414cuda3std6ranges3__45__cpo4swapE,(.L_10 - _ZN39_INTERNAL_9562e3d0_4_k_cu_02277c54_76414cuda3std6ranges3__45__cpo4swapE)
_ZN39_INTERNAL_9562e3d0_4_k_cu_02277c54_76414cuda3std6ranges3__45__cpo4swapE:
	.zero		1
.L_10:


//--------------------- .nv.constant0._ZN7cutlass13device_kernelINS_4gemm6kernel13GemmUniversalIN4cute5tupleIJiiiiEEENS1_10collective13CollectiveMmaINS1_35MainloopSm100TmaUmmaWarpSpecializedILi3ELi2ELi2ENS5_IJNS4_1CILi1EEESB_SB_EEEEENS5_IJNSA_ILi128EEENSA_ILi256EEENSA_ILi64EEEEEENS_10bfloat16_tENS5_IJlSB_lEEESI_SJ_NS4_8TiledMMAINS4_8MMA_AtomIJNS4_20SM100_MMA_F16BF16_SSISI_SI_fLi128ELi256ELNS4_4UMMA5MajorE0ELSO_0ELNSN_7ScaleInE0ELSP_0EEEEEENS4_6LayoutISC_NS5_IJNSA_ILi0EEEST_ST_EEEEENS5_IJNS4_10UnderscoreESW_SW_EEEEENS4_13SM90_TMA_LOADENS4_14ComposedLayoutINS4_7SwizzleILi3ELi4ELi3EEENS4_18smem_ptr_flag_bitsILi16EEENSS_INS5_IJNSA_ILi8EEESG_EEENS5_IJSG_SB_EEEEEEEvNS4_8identityESZ_S19_vS1A_EENS_8epilogue10collective18CollectiveEpilogueINS1C_23Sm100TmaWarpSpecializedILi4ELi2ELi64ELb1ELb0EEEJSH_NS5_IJNSS_ISE_SB_EENSS_ISG_SB_EEEEESI_SJ_SI_SJ_NS1C_6fusion15FusionCallbacksIS1G_NS1K_17LinearCombinationISI_fSI_fLNS_15FloatRoundStyleE2EEESH_S1J_JEEENS4_5SM1004TMEM4LOAD26SM100_TMEM_LOAD_32dp32b64xESZ_S19_NS4_39AutoVectorizingCopyWithAssumedAlignmentILi128EEENS4_14SM90_TMA_STOREES19_S1V_S1V_EEEvvEEEEvNT_6ParamsE --------------------------
	.section	.nv.constant0._ZN7cutlass13device_kernelINS_4gemm6kernel13GemmUniversalIN4cute5tupleIJiiiiEEENS1_10collective13CollectiveMmaINS1_35MainloopSm100TmaUmmaWarpSpecializedILi3ELi2ELi2ENS5_IJNS4_1CILi1EEESB_SB_EEEEENS5_IJNSA_ILi128EEENSA_ILi256EEENSA_ILi64EEEEEENS_10bfloat16_tENS5_IJlSB_lEEESI_SJ_NS4_8TiledMMAINS4_8MMA_AtomIJNS4_20SM100_MMA_F16BF16_SSISI_SI_fLi128ELi256ELNS4_4UMMA5MajorE0ELSO_0ELNSN_7ScaleInE0ELSP_0EEEEEENS4_6LayoutISC_NS5_IJNSA_ILi0EEEST_ST_EEEEENS5_IJNS4_10UnderscoreESW_SW_EEEEENS4_13SM90_TMA_LOADENS4_14ComposedLayoutINS4_7SwizzleILi3ELi4ELi3EEENS4_18smem_ptr_flag_bitsILi16EEENSS_INS5_IJNSA_ILi8EEESG_EEENS5_IJSG_SB_EEEEEEEvNS4_8identityESZ_S19_vS1A_EENS_8epilogue10collective18CollectiveEpilogueINS1C_23Sm100TmaWarpSpecializedILi4ELi2ELi64ELb1ELb0EEEJSH_NS5_IJNSS_ISE_SB_EENSS_ISG_SB_EEEEESI_SJ_SI_SJ_NS1C_6fusion15FusionCallbacksIS1G_NS1K_17LinearCombinationISI_fSI_fLNS_15FloatRoundStyleE2EEESH_S1J_JEEENS4_5SM1004TMEM4LOAD26SM100_TMEM_LOAD_32dp32b64xESZ_S19_NS4_39AutoVectorizingCopyWithAssumedAlignmentILi128EEENS4_14SM90_TMA_STOREES19_S1V_S1V_EEEvvEEEEvNT_6ParamsE,"a",@progbits
	.sectionflags	@""
	.align	4
.nv.constant0._ZN7cutlass13device_kernelINS_4gemm6kernel13GemmUniversalIN4cute5tupleIJiiiiEEENS1_10collective13CollectiveMmaINS1_35MainloopSm100TmaUmmaWarpSpecializedILi3ELi2ELi2ENS5_IJNS4_1CILi1EEESB_SB_EEEEENS5_IJNSA_ILi128EEENSA_ILi256EEENSA_ILi64EEEEEENS_10bfloat16_tENS5_IJlSB_lEEESI_SJ_NS4_8TiledMMAINS4_8MMA_AtomIJNS4_20SM100_MMA_F16BF16_SSISI_SI_fLi128ELi256ELNS4_4UMMA5MajorE0ELSO_0ELNSN_7ScaleInE0ELSP_0EEEEEENS4_6LayoutISC_NS5_IJNSA_ILi0EEEST_ST_EEEEENS5_IJNS4_10UnderscoreESW_SW_EEEEENS4_13SM90_TMA_LOADENS4_14ComposedLayoutINS4_7SwizzleILi3ELi4ELi3EEENS4_18smem_ptr_flag_bitsILi16EEENSS_INS5_IJNSA_ILi8EEESG_EEENS5_IJSG_SB_EEEEEEEvNS4_8identityESZ_S19_vS1A_EENS_8epilogue10collective18CollectiveEpilogueINS1C_23Sm100TmaWarpSpecializedILi4ELi2ELi64ELb1ELb0EEEJSH_NS5_IJNSS_ISE_SB_EENSS_ISG_SB_EEEEESI_SJ_SI_SJ_NS1C_6fusion15FusionCallbacksIS1G_NS1K_17LinearCombinationISI_fSI_fLNS_15FloatRoundStyleE2EEESH_S1J_JEEENS4_5SM1004TMEM4LOAD26SM100_TMEM_LOAD_32dp32b64xESZ_S19_NS4_39AutoVectorizingCopyWithAssumedAlignmentILi128EEENS4_14SM90_TMA_STOREES19_S1V_S1V_EEEvvEEEEvNT_6ParamsE:
	.zero		2944


//--------------------- SYMBOLS --------------------------

	.type		.nv.reservedSmem.offset0,@object
	.size		.nv.reservedSmem.offset0,0x4
	.type		.nv.reservedSmem.cap,@object
	.size		.nv.reservedSmem.cap,0x4
	.type		__assertfail,@function
